	.target	sm_100a

	.elftype	@"ET_EXEC"


//--------------------- .note.nv.tkinfo           --------------------------
	.section	.note.nv.tkinfo,"",@"SHT_NOTE"
	.sectionflags	@"SHF_NOTE_NV_TKINFO"
	.tkinfo
        /*0018*/ 	.word	0x00000002
        /*0030*/ 	.string	""
        /*0030*/ 	.string	"ptxas"
        /*0030*/ 	.string	"Cuda compilation tools, release 13.0, V13.0.88"
        /*0030*/ 	.string	"Build cuda_13.0.r13.0/compiler.36424714_0"
        /*0030*/ 	.string	"-arch sm_100a -m 64 "



//--------------------- .note.nv.cuinfo           --------------------------
	.section	.note.nv.cuinfo,"",@"SHT_NOTE"
	.sectionflags	@"SHF_NOTE_NV_CUINFO"
        /*0018*/ 	.short	0x0002
        /*001a*/ 	.short	0x0064
        /*001c*/ 	.short	0x0082
	.zero		2


//--------------------- .nv.info                  --------------------------
	.section	.nv.info,"",@"SHT_CUDA_INFO"
	.align	4


	//----- nvinfo : EIATTR_REGCOUNT
	.align		4
        /*0000*/ 	.byte	0x04, 0x2f
        /*0002*/ 	.short	(.L_19 - .L_18)
	.align		4
.L_18:
        /*0004*/ 	.word	index@(_ZN7cutlass13device_kernelINS_4gemm6kernel13GemmUniversalIN4cute5tupleIJiiiiEEENS1_10collective13CollectiveMmaINS1_35MainloopSm100TmaUmmaWarpSpecializedILi12ELi2ELi4ENS5_IJNS4_1CILi1EEENSA_ILi2EEESB_EEEEENS5_IJNSA_ILi128EEESF_NSA_ILi64EEEEEENS_12float_e4m3_tENS5_IJlSB_lEEESI_SJ_NS4_8TiledMMAINS4_8MMA_AtomIJNS4_10MMA_TraitsINS4_19SM100_MMA_F8F6F4_SSEJSI_SI_fSF_SF_NS4_17integral_constantINS4_4UMMA5MajorELSQ_0EEESR_NSO_INSP_7ScaleInELSS_0EEEST_EEEEEENS4_6LayoutINS5_IJSB_SB_SB_EEENS5_IJNSA_ILi0EEESY_SY_EEEEENS5_IJNS4_10UnderscoreES11_S11_EEEEENS4_23SM90_TMA_LOAD_MULTICASTENS4_14ComposedLayoutINS4_7SwizzleILi2ELi4ELi3EEENS4_18smem_ptr_flag_bitsILi8EEENSW_INS5_IJNSA_ILi8EEESG_EEENS5_IJSG_SB_EEEEEEEvNS4_8identityENS4_13SM90_TMA_LOADES1E_vS1F_EENS_8epilogue10collective18CollectiveEpilogueINS1I_23Sm100TmaWarpSpecializedILi2ELi2ELi64ELb0ELb0EEEJSH_NS5_IJNSW_ISF_SB_EENSW_ISG_SB_EEEEESI_SJ_SI_SJ_NS1I_6fusion15FusionCallbacksIS1M_NS1Q_17LinearCombinationISI_fSI_fLNS_15FloatRoundStyleE2EEESH_S1P_JEEENS4_5SM1004TMEM4LOAD26SM100_TMEM_LOAD_32dp32b64xES1G_S1E_NS4_39AutoVectorizingCopyWithAssumedAlignmentILi128EEENS4_14SM90_TMA_STOREES1E_S21_S21_EEEvvEEEEvNT_6ParamsE)
        /*0008*/ 	.word	0x000000cf


	//----- nvinfo : EIATTR_FRAME_SIZE
	.align		4
.L_19:
        /*000c*/ 	.byte	0x04, 0x11
        /*000e*/ 	.short	(.L_21 - .L_20)
	.align		4
.L_20:
        /*0010*/ 	.word	index@($__internal_2_$__cuda_sm10x_tcgen05_guardrail_trap_unallocated_columns_being_dealloced)
        /*0014*/ 	.word	0x00000000


	//----- nvinfo : EIATTR_FRAME_SIZE
	.align		4
.L_21:
        /*0018*/ 	.byte	0x04, 0x11
        /*001a*/ 	.short	(.L_23 - .L_22)
	.align		4
.L_22:
        /*001c*/ 	.word	index@($__internal_1_$__cuda_sm10x_tcgen05_guardrail_trap_phase_invalid_during_alloc)
        /*0020*/ 	.word	0x00000000


	//----- nvinfo : EIATTR_FRAME_SIZE
	.align		4
.L_23:
        /*0024*/ 	.byte	0x04, 0x11
        /*0026*/ 	.short	(.L_25 - .L_24)
	.align		4
.L_24:
        /*0028*/ 	.word	index@($__internal_0_$__cuda_sm10x_tcgen05_guardrail_trap_col_being_dealloced_not_returned_by_alloc)
        /*002c*/ 	.word	0x00000000


	//----- nvinfo : EIATTR_FRAME_SIZE
	.align		4
.L_25:
        /*0030*/ 	.byte	0x04, 0x11
        /*0032*/ 	.short	(.L_27 - .L_26)
	.align		4
.L_26:
        /*0034*/ 	.word	index@(_ZN7cutlass13device_kernelINS_4gemm6kernel13GemmUniversalIN4cute5tupleIJiiiiEEENS1_10collective13CollectiveMmaINS1_35MainloopSm100TmaUmmaWarpSpecializedILi12ELi2ELi4ENS5_IJNS4_1CILi1EEENSA_ILi2EEESB_EEEEENS5_IJNSA_ILi128EEESF_NSA_ILi64EEEEEENS_12float_e4m3_tENS5_IJlSB_lEEESI_SJ_NS4_8TiledMMAINS4_8MMA_AtomIJNS4_10MMA_TraitsINS4_19SM100_MMA_F8F6F4_SSEJSI_SI_fSF_SF_NS4_17integral_constantINS4_4UMMA5MajorELSQ_0EEESR_NSO_INSP_7ScaleInELSS_0EEEST_EEEEEENS4_6LayoutINS5_IJSB_SB_SB_EEENS5_IJNSA_ILi0EEESY_SY_EEEEENS5_IJNS4_10UnderscoreES11_S11_EEEEENS4_23SM90_TMA_LOAD_MULTICASTENS4_14ComposedLayoutINS4_7SwizzleILi2ELi4ELi3EEENS4_18smem_ptr_flag_bitsILi8EEENSW_INS5_IJNSA_ILi8EEESG_EEENS5_IJSG_SB_EEEEEEEvNS4_8identityENS4_13SM90_TMA_LOADES1E_vS1F_EENS_8epilogue10collective18CollectiveEpilogueINS1I_23Sm100TmaWarpSpecializedILi2ELi2ELi64ELb0ELb0EEEJSH_NS5_IJNSW_ISF_SB_EENSW_ISG_SB_EEEEESI_SJ_SI_SJ_NS1I_6fusion15FusionCallbacksIS1M_NS1Q_17LinearCombinationISI_fSI_fLNS_15FloatRoundStyleE2EEESH_S1P_JEEENS4_5SM1004TMEM4LOAD26SM100_TMEM_LOAD_32dp32b64xES1G_S1E_NS4_39AutoVectorizingCopyWithAssumedAlignmentILi128EEENS4_14SM90_TMA_STOREES1E_S21_S21_EEEvvEEEEvNT_6ParamsE)
        /*0038*/ 	.word	0x00000000


	//----- nvinfo : EIATTR_MIN_STACK_SIZE
	.align		4
.L_27:
        /*003c*/ 	.byte	0x04, 0x12
        /*003e*/ 	.short	(.L_29 - .L_28)
	.align		4
.L_28:
        /*0040*/ 	.word	index@(_ZN7cutlass13device_kernelINS_4gemm6kernel13GemmUniversalIN4cute5tupleIJiiiiEEENS1_10collective13CollectiveMmaINS1_35MainloopSm100TmaUmmaWarpSpecializedILi12ELi2ELi4ENS5_IJNS4_1CILi1EEENSA_ILi2EEESB_EEEEENS5_IJNSA_ILi128EEESF_NSA_ILi64EEEEEENS_12float_e4m3_tENS5_IJlSB_lEEESI_SJ_NS4_8TiledMMAINS4_8MMA_AtomIJNS4_10MMA_TraitsINS4_19SM100_MMA_F8F6F4_SSEJSI_SI_fSF_SF_NS4_17integral_constantINS4_4UMMA5MajorELSQ_0EEESR_NSO_INSP_7ScaleInELSS_0EEEST_EEEEEENS4_6LayoutINS5_IJSB_SB_SB_EEENS5_IJNSA_ILi0EEESY_SY_EEEEENS5_IJNS4_10UnderscoreES11_S11_EEEEENS4_23SM90_TMA_LOAD_MULTICASTENS4_14ComposedLayoutINS4_7SwizzleILi2ELi4ELi3EEENS4_18smem_ptr_flag_bitsILi8EEENSW_INS5_IJNSA_ILi8EEESG_EEENS5_IJSG_SB_EEEEEEEvNS4_8identityENS4_13SM90_TMA_LOADES1E_vS1F_EENS_8epilogue10collective18CollectiveEpilogueINS1I_23Sm100TmaWarpSpecializedILi2ELi2ELi64ELb0ELb0EEEJSH_NS5_IJNSW_ISF_SB_EENSW_ISG_SB_EEEEESI_SJ_SI_SJ_NS1I_6fusion15FusionCallbacksIS1M_NS1Q_17LinearCombinationISI_fSI_fLNS_15FloatRoundStyleE2EEESH_S1P_JEEENS4_5SM1004TMEM4LOAD26SM100_TMEM_LOAD_32dp32b64xES1G_S1E_NS4_39AutoVectorizingCopyWithAssumedAlignmentILi128EEENS4_14SM90_TMA_STOREES1E_S21_S21_EEEvvEEEEvNT_6ParamsE)
        /*0044*/ 	.word	0x00000000
.L_29:


//--------------------- .nv.compat                --------------------------
	.section	.nv.compat,"",@"SHT_CUDA_COMPAT_INFO"
	.align	4
        /*0000*/ 	.byte	0x02, 0x09, 0x01, 0x00, 0x02, 0x02, 0x02, 0x00, 0x02, 0x05, 0x05, 0x00, 0x03, 0x07, 0x01, 0x01
        /*0010*/ 	.byte	0x02, 0x03, 0x01, 0x00, 0x02, 0x06, 0x01, 0x00, 0x04, 0x0b, 0x08, 0x00, 0x09, 0x00, 0x00, 0x00
        /*0020*/ 	.byte	0x00, 0x00, 0x00, 0x00


//--------------------- .nv.info._ZN7cutlass13device_kernelINS_4gemm6kernel13GemmUniversalIN4cute5tupleIJiiiiEEENS1_10collective13CollectiveMmaINS1_35MainloopSm100TmaUmmaWarpSpecializedILi12ELi2ELi4ENS5_IJNS4_1CILi1EEENSA_ILi2EEESB_EEEEENS5_IJNSA_ILi128EEESF_NSA_ILi64EEEEEENS_12float_e4m3_tENS5_IJlSB_lEEESI_SJ_NS4_8TiledMMAINS4_8MMA_AtomIJNS4_10MMA_TraitsINS4_19SM100_MMA_F8F6F4_SSEJSI_SI_fSF_SF_NS4_17integral_constantINS4_4UMMA5MajorELSQ_0EEESR_NSO_INSP_7ScaleInELSS_0EEEST_EEEEEENS4_6LayoutINS5_IJSB_SB_SB_EEENS5_IJNSA_ILi0EEESY_SY_EEEEENS5_IJNS4_10UnderscoreES11_S11_EEEEENS4_23SM90_TMA_LOAD_MULTICASTENS4_14ComposedLayoutINS4_7SwizzleILi2ELi4ELi3EEENS4_18smem_ptr_flag_bitsILi8EEENSW_INS5_IJNSA_ILi8EEESG_EEENS5_IJSG_SB_EEEEEEEvNS4_8identityENS4_13SM90_TMA_LOADES1E_vS1F_EENS_8epilogue10collective18CollectiveEpilogueINS1I_23Sm100TmaWarpSpecializedILi2ELi2ELi64ELb0ELb0EEEJSH_NS5_IJNSW_ISF_SB_EENSW_ISG_SB_EEEEESI_SJ_SI_SJ_NS1I_6fusion15FusionCallbacksIS1M_NS1Q_17LinearCombinationISI_fSI_fLNS_15FloatRoundStyleE2EEESH_S1P_JEEENS4_5SM1004TMEM4LOAD26SM100_TMEM_LOAD_32dp32b64xES1G_S1E_NS4_39AutoVectorizingCopyWithAssumedAlignmentILi128EEENS4_14SM90_TMA_STOREES1E_S21_S21_EEEvvEEEEvNT_6ParamsE --------------------------
	.section	.nv.info._ZN7cutlass13device_kernelINS_4gemm6kernel13GemmUniversalIN4cute5tupleIJiiiiEEENS1_10collective13CollectiveMmaINS1_35MainloopSm100TmaUmmaWarpSpecializedILi12ELi2ELi4ENS5_IJNS4_1CILi1EEENSA_ILi2EEESB_EEEEENS5_IJNSA_ILi128EEESF_NSA_ILi64EEEEEENS_12float_e4m3_tENS5_IJlSB_lEEESI_SJ_NS4_8TiledMMAINS4_8MMA_AtomIJNS4_10MMA_TraitsINS4_19SM100_MMA_F8F6F4_SSEJSI_SI_fSF_SF_NS4_17integral_constantINS4_4UMMA5MajorELSQ_0EEESR_NSO_INSP_7ScaleInELSS_0EEEST_EEEEEENS4_6LayoutINS5_IJSB_SB_SB_EEENS5_IJNSA_ILi0EEESY_SY_EEEEENS5_IJNS4_10UnderscoreES11_S11_EEEEENS4_23SM90_TMA_LOAD_MULTICASTENS4_14ComposedLayoutINS4_7SwizzleILi2ELi4ELi3EEENS4_18smem_ptr_flag_bitsILi8EEENSW_INS5_IJNSA_ILi8EEESG_EEENS5_IJSG_SB_EEEEEEEvNS4_8identityENS4_13SM90_TMA_LOADES1E_vS1F_EENS_8epilogue10collective18CollectiveEpilogueINS1I_23Sm100TmaWarpSpecializedILi2ELi2ELi64ELb0ELb0EEEJSH_NS5_IJNSW_ISF_SB_EENSW_ISG_SB_EEEEESI_SJ_SI_SJ_NS1I_6fusion15FusionCallbacksIS1M_NS1Q_17LinearCombinationISI_fSI_fLNS_15FloatRoundStyleE2EEESH_S1P_JEEENS4_5SM1004TMEM4LOAD26SM100_TMEM_LOAD_32dp32b64xES1G_S1E_NS4_39AutoVectorizingCopyWithAssumedAlignmentILi128EEENS4_14SM90_TMA_STOREES1E_S21_S21_EEEvvEEEEvNT_6ParamsE,"",@"SHT_CUDA_INFO"
	.sectionflags	@""
	.align	4


	//----- nvinfo : EIATTR_CUDA_API_VERSION
	.align		4
        /*0000*/ 	.byte	0x04, 0x37
        /*0002*/ 	.short	(.L_31 - .L_30)
.L_30:
        /*0004*/ 	.word	0x00000082


	//----- nvinfo : EIATTR_KPARAM_INFO
	.align		4
.L_31:
        /*0008*/ 	.byte	0x04, 0x17
        /*000a*/ 	.short	(.L_33 - .L_32)
.L_32:
        /*000c*/ 	.word	0x00000000
        /*0010*/ 	.short	0x0000
        /*0012*/ 	.short	0x0000
        /*0014*/ 	.byte	0x00, 0xf0, 0x01, 0x20


	//----- nvinfo : EIATTR_AT_ENTRY_FRAGMENTS
	.align		4
.L_33:
        /*0018*/ 	.byte	0x04, 0x4f
        /*001a*/ 	.short	(.L_35 - .L_34)


	//   ....[0]....
.L_34:
        /*001c*/ 	.word	0x00000006


	//----- nvinfo : EIATTR_RESERVED_SMEM_USED
	.align		4
.L_35:
        /*0020*/ 	.byte	0x01, 0x41
	.zero		2


	//----- nvinfo : EIATTR_SPARSE_MMA_MASK
	.align		4
        /*0024*/ 	.byte	0x03, 0x50
        /*0026*/ 	.short	0x0000


	//----- nvinfo : EIATTR_TCGEN05_1CTA_USED
	.align		4
        /*0028*/ 	.byte	0x01, 0x51
	.zero		2


	//----- nvinfo : EIATTR_MAXREG_COUNT
	.align		4
        /*002c*/ 	.byte	0x03, 0x1b
        /*002e*/ 	.short	0x00ff


	//----- nvinfo : EIATTR_NUM_BARRIERS
	.align		4
        /*0030*/ 	.byte	0x02, 0x4c
        /*0032*/ 	.byte	0x07
	.zero		1


	//----- nvinfo : EIATTR_EXTERNS
	.align		4
        /*0034*/ 	.byte	0x04, 0x0f
        /*0036*/ 	.short	(.L_37 - .L_36)


	//   ....[0]....
	.align		4
.L_36:
        /*0038*/ 	.word	index@(__assertfail)


	//----- nvinfo : EIATTR_MERCURY_ISA_VERSION
	.align		4
.L_37:
        /*003c*/ 	.byte	0x03, 0x5f
        /*003e*/ 	.short	0x0101


	//----- nvinfo : EIATTR_INT_WARP_WIDE_INSTR_OFFSETS
	.align		4
        /*0040*/ 	.byte	0x04, 0x31
        /*0042*/ 	.short	(.L_39 - .L_38)


	//   ....[0]....
.L_38:
        /*0044*/ 	.word	0x00004100


	//   ....[1]....
        /*0048*/ 	.word	0x00004120


	//   ....[2]....
        /*004c*/ 	.word	0x00004150


	//   ....[3]....
        /*0050*/ 	.word	0x00004c70


	//   ....[4]....
        /*0054*/ 	.word	0x00004ce0


	//   ....[5]....
        /*0058*/ 	.word	0x00004dc0


	//   ....[6]....
        /*005c*/ 	.word	0x00004e70


	//----- nvinfo : EIATTR_COOP_GROUP_MASK_REGIDS
	.align		4
.L_39:
        /*0060*/ 	.byte	0x04, 0x29
        /*0062*/ 	.short	(.L_41 - .L_40)


	//   ....[0]....
.L_40:
        /*0064*/ 	.word	0xffffffff


	//   ....[1]....
        /*0068*/ 	.word	0xffffffff


	//   ....[2]....
        /*006c*/ 	.word	0xffffffff


	//   ....[3]....
        /*0070*/ 	.word	0xffffffff


	//   ....[4]....
        /*0074*/ 	.word	0xffffffff


	//   ....[5]....
        /*0078*/ 	.word	0xffffffff


	//   ....[6]....
        /*007c*/ 	.word	0xffffffff


	//   ....[7]....
        /*0080*/ 	.word	0xffffffff


	//   ....[8]....
        /*0084*/ 	.word	0xffffffff


	//   ....[9]....
        /*0088*/ 	.word	0xffffffff


	//   ....[10]....
        /*008c*/ 	.word	0xffffffff


	//   ....[11]....
        /*0090*/ 	.word	0xffffffff


	//   ....[12]....
        /*0094*/ 	.word	0xffffffff


	//   ....[13]....
        /*0098*/ 	.word	0xffffffff


	//----- nvinfo : EIATTR_COOP_GROUP_INSTR_OFFSETS
	.align		4
.L_41:
        /*009c*/ 	.byte	0x04, 0x28
        /*009e*/ 	.short	(.L_43 - .L_42)


	//   ....[0]....
.L_42:
        /*00a0*/ 	.word	0x00000080


	//   ....[1]....
        /*00a4*/ 	.word	0x000004f0


	//   ....[2]....
        /*00a8*/ 	.word	0x000007d0


	//   ....[3]....
        /*00ac*/ 	.word	0x00000930


	//   ....[4]....
        /*00b0*/ 	.word	0x00000a30


	//   ....[5]....
        /*00b4*/ 	.word	0x00000ba0


	//   ....[6]....
        /*00b8*/ 	.word	0x00000d40


	//   ....[7]....
        /*00bc*/ 	.word	0x00000ef0


	//   ....[8]....
        /*00c0*/ 	.word	0x00002100


	//   ....[9]....
        /*00c4*/ 	.word	0x00003430


	//   ....[10]....
        /*00c8*/ 	.word	0x00003640


	//   ....[11]....
        /*00cc*/ 	.word	0x00003670


	//   ....[12]....
        /*00d0*/ 	.word	0x00003fe0


	//   ....[13]....
        /*00d4*/ 	.word	0x00004210


	//----- nvinfo : EIATTR_VRC_CTA_INIT_COUNT
	.align		4
.L_43:
        /*00d8*/ 	.byte	0x02, 0x4a
        /*00da*/ 	.byte	0x80
	.zero		1


	//----- nvinfo : EIATTR_SYSCALL_OFFSETS
	.align		4
        /*00dc*/ 	.byte	0x04, 0x46
        /*00de*/ 	.short	(.L_45 - .L_44)


	//   ....[0]....
.L_44:
        /*00e0*/ 	.word	0x00005a70


	//   ....[1]....
        /*00e4*/ 	.word	0x00005bb0


	//   ....[2]....
        /*00e8*/ 	.word	0x00006440


	//   ....[3]....
        /*00ec*/ 	.word	0x00007a50


	//----- nvinfo : EIATTR_MBARRIER_INSTR_OFFSETS
	.align		4
.L_45:
        /*00f0*/ 	.byte	0x04, 0x39
        /*00f2*/ 	.short	(.L_47 - .L_46)


	//   ....[0]....
.L_46:
        /*00f4*/ 	.word	0x00000630
        /*00f8*/ 	.word	0x000000ff
        /*00fc*/ 	.word	0x00000000
        /*0100*/ 	.short	0x0100
        /*0102*/ 	.byte	0x04
	.zero		1


	//   ....[1]....
        /*0104*/ 	.word	0x00000640
        /*0108*/ 	.word	0x000000ff
        /*010c*/ 	.word	0x00000060
        /*0110*/ 	.short	0x0100
        /*0112*/ 	.byte	0x04
	.zero		1


	//   ....[2]....
        /*0114*/ 	.word	0x00000650
        /*0118*/ 	.word	0x000000ff
        /*011c*/ 	.word	0x00000008
        /*0120*/ 	.short	0x0100
        /*0122*/ 	.byte	0x04
	.zero		1


	//   ....[3]....
        /*0124*/ 	.word	0x00000660
        /*0128*/ 	.word	0x000000ff
        /*012c*/ 	.word	0x00000068
        /*0130*/ 	.short	0x0100
        /*0132*/ 	.byte	0x04
	.zero		1


	//   ....[4]....
        /*0134*/ 	.word	0x00000670
        /*0138*/ 	.word	0x000000ff
        /*013c*/ 	.word	0x00000010
        /*0140*/ 	.short	0x0100
        /*0142*/ 	.byte	0x04
	.zero		1


	//   ....[5]....
        /*0144*/ 	.word	0x00000680
        /*0148*/ 	.word	0x000000ff
        /*014c*/ 	.word	0x00000070
        /*0150*/ 	.short	0x0100
        /*0152*/ 	.byte	0x04
	.zero		1


	//   ....[6]....
        /*0154*/ 	.word	0x00000690
        /*0158*/ 	.word	0x000000ff
        /*015c*/ 	.word	0x00000018
        /*0160*/ 	.short	0x0100
        /*0162*/ 	.byte	0x04
	.zero		1


	//   ....[7]....
        /*0164*/ 	.word	0x000006a0
        /*0168*/ 	.word	0x000000ff
        /*016c*/ 	.word	0x00000078
        /*0170*/ 	.short	0x0100
        /*0172*/ 	.byte	0x04
	.zero		1


	//   ....[8]....
        /*0174*/ 	.word	0x000006b0
        /*0178*/ 	.word	0x000000ff
        /*017c*/ 	.word	0x00000020
        /*0180*/ 	.short	0x0100
        /*0182*/ 	.byte	0x04
	.zero		1


	//   ....[9]....
        /*0184*/ 	.word	0x000006c0
        /*0188*/ 	.word	0x000000ff
        /*018c*/ 	.word	0x00000080
        /*0190*/ 	.short	0x0100
        /*0192*/ 	.byte	0x04
	.zero		1


	//   ....[10]....
        /*0194*/ 	.word	0x000006d0
        /*0198*/ 	.word	0x000000ff
        /*019c*/ 	.word	0x00000028
        /*01a0*/ 	.short	0x0100
        /*01a2*/ 	.byte	0x04
	.zero		1


	//   ....[11]....
        /*01a4*/ 	.word	0x000006e0
        /*01a8*/ 	.word	0x000000ff
        /*01ac*/ 	.word	0x00000088
        /*01b0*/ 	.short	0x0100
        /*01b2*/ 	.byte	0x04
	.zero		1


	//   ....[12]....
        /*01b4*/ 	.word	0x000006f0
        /*01b8*/ 	.word	0x000000ff
        /*01bc*/ 	.word	0x00000030
        /*01c0*/ 	.short	0x0100
        /*01c2*/ 	.byte	0x04
	.zero		1


	//   ....[13]....
        /*01c4*/ 	.word	0x00000700
        /*01c8*/ 	.word	0x000000ff
        /*01cc*/ 	.word	0x00000090
        /*01d0*/ 	.short	0x0100
        /*01d2*/ 	.byte	0x04
	.zero		1


	//   ....[14]....
        /*01d4*/ 	.word	0x00000710
        /*01d8*/ 	.word	0x000000ff
        /*01dc*/ 	.word	0x00000038
        /*01e0*/ 	.short	0x0100
        /*01e2*/ 	.byte	0x04
	.zero		1


	//   ....[15]....
        /*01e4*/ 	.word	0x00000720
        /*01e8*/ 	.word	0x000000ff
        /*01ec*/ 	.word	0x00000098
        /*01f0*/ 	.short	0x0100
        /*01f2*/ 	.byte	0x04
	.zero		1


	//   ....[16]....
        /*01f4*/ 	.word	0x00000730
        /*01f8*/ 	.word	0x000000ff
        /*01fc*/ 	.word	0x00000040
        /*0200*/ 	.short	0x0100
        /*0202*/ 	.byte	0x04
	.zero		1


	//   ....[17]....
        /*0204*/ 	.word	0x00000740
        /*0208*/ 	.word	0x000000ff
        /*020c*/ 	.word	0x000000a0
        /*0210*/ 	.short	0x0100
        /*0212*/ 	.byte	0x04
	.zero		1


	//   ....[18]....
        /*0214*/ 	.word	0x00000750
        /*0218*/ 	.word	0x000000ff
        /*021c*/ 	.word	0x00000048
        /*0220*/ 	.short	0x0100
        /*0222*/ 	.byte	0x04
	.zero		1


	//   ....[19]....
        /*0224*/ 	.word	0x00000760
        /*0228*/ 	.word	0x000000ff
        /*022c*/ 	.word	0x000000a8
        /*0230*/ 	.short	0x0100
        /*0232*/ 	.byte	0x04
	.zero		1


	//   ....[20]....
        /*0234*/ 	.word	0x00000770
        /*0238*/ 	.word	0x000000ff
        /*023c*/ 	.word	0x00000050
        /*0240*/ 	.short	0x0100
        /*0242*/ 	.byte	0x04
	.zero		1


	//   ....[21]....
        /*0244*/ 	.word	0x00000780
        /*0248*/ 	.word	0x000000ff
        /*024c*/ 	.word	0x000000b0
        /*0250*/ 	.short	0x0100
        /*0252*/ 	.byte	0x04
	.zero		1


	//   ....[22]....
        /*0254*/ 	.word	0x00000790
        /*0258*/ 	.word	0x000000ff
        /*025c*/ 	.word	0x00000058
        /*0260*/ 	.short	0x0100
        /*0262*/ 	.byte	0x04
	.zero		1


	//   ....[23]....
        /*0264*/ 	.word	0x000007a0
        /*0268*/ 	.word	0x000000ff
        /*026c*/ 	.word	0x000000b8
        /*0270*/ 	.short	0x0100
        /*0272*/ 	.byte	0x04
	.zero		1


	//   ....[24]....
        /*0274*/ 	.word	0x000008e0
        /*0278*/ 	.word	0x000000ff
        /*027c*/ 	.word	0x000000c0
        /*0280*/ 	.short	0x0100
        /*0282*/ 	.byte	0x04
	.zero		1


	//   ....[25]....
        /*0284*/ 	.word	0x000008f0
        /*0288*/ 	.word	0x000000ff
        /*028c*/ 	.word	0x000000d0
        /*0290*/ 	.short	0x0100
        /*0292*/ 	.byte	0x04
	.zero		1


	//   ....[26]....
        /*0294*/ 	.word	0x00000900
        /*0298*/ 	.word	0x000000ff
        /*029c*/ 	.word	0x000000c8
        /*02a0*/ 	.short	0x0100
        /*02a2*/ 	.byte	0x04
	.zero		1


	//   ....[27]....
        /*02a4*/ 	.word	0x00000910
        /*02a8*/ 	.word	0x000000ff
        /*02ac*/ 	.word	0x000000d8
        /*02b0*/ 	.short	0x0100
        /*02b2*/ 	.byte	0x04
	.zero		1


	//   ....[28]....
        /*02b4*/ 	.word	0x00000a00
        /*02b8*/ 	.word	0x000000ff
        /*02bc*/ 	.word	0x000000e0
        /*02c0*/ 	.short	0x0100
        /*02c2*/ 	.byte	0x06
	.zero		1


	//   ....[29]....
        /*02c4*/ 	.word	0x00000a10
        /*02c8*/ 	.word	0x000000ff
        /*02cc*/ 	.word	0x000000e8
        /*02d0*/ 	.short	0x0100
        /*02d2*/ 	.byte	0x06
	.zero		1


	//   ....[30]....
        /*02d4*/ 	.word	0x00000b50
        /*02d8*/ 	.word	0x000000ff
        /*02dc*/ 	.word	0x000000f0
        /*02e0*/ 	.short	0x0100
        /*02e2*/ 	.byte	0x06
	.zero		1


	//   ....[31]....
        /*02e4*/ 	.word	0x00000b60
        /*02e8*/ 	.word	0x000000ff
        /*02ec*/ 	.word	0x00000100
        /*02f0*/ 	.short	0x0100
        /*02f2*/ 	.byte	0x06
	.zero		1


	//   ....[32]....
        /*02f4*/ 	.word	0x00000b70
        /*02f8*/ 	.word	0x000000ff
        /*02fc*/ 	.word	0x000000f8
        /*0300*/ 	.short	0x0100
        /*0302*/ 	.byte	0x06
	.zero		1


	//   ....[33]....
        /*0304*/ 	.word	0x00000b80
        /*0308*/ 	.word	0x000000ff
        /*030c*/ 	.word	0x00000108
        /*0310*/ 	.short	0x0100
        /*0312*/ 	.byte	0x06
	.zero		1


	//   ....[34]....
        /*0314*/ 	.word	0x00000cb0
        /*0318*/ 	.word	0x000000ff
        /*031c*/ 	.word	0x00000110
        /*0320*/ 	.short	0x0100
        /*0322*/ 	.byte	0x04
	.zero		1


	//   ....[35]....
        /*0324*/ 	.word	0x00000cc0
        /*0328*/ 	.word	0x000000ff
        /*032c*/ 	.word	0x00000130
        /*0330*/ 	.short	0x0100
        /*0332*/ 	.byte	0x04
	.zero		1


	//   ....[36]....
        /*0334*/ 	.word	0x00000cd0
        /*0338*/ 	.word	0x000000ff
        /*033c*/ 	.word	0x00000118
        /*0340*/ 	.short	0x0100
        /*0342*/ 	.byte	0x04
	.zero		1


	//   ....[37]....
        /*0344*/ 	.word	0x00000ce0
        /*0348*/ 	.word	0x000000ff
        /*034c*/ 	.word	0x00000138
        /*0350*/ 	.short	0x0100
        /*0352*/ 	.byte	0x04
	.zero		1


	//   ....[38]....
        /*0354*/ 	.word	0x00000cf0
        /*0358*/ 	.word	0x000000ff
        /*035c*/ 	.word	0x00000120
        /*0360*/ 	.short	0x0100
        /*0362*/ 	.byte	0x04
	.zero		1


	//   ....[39]....
        /*0364*/ 	.word	0x00000d00
        /*0368*/ 	.word	0x000000ff
        /*036c*/ 	.word	0x00000140
        /*0370*/ 	.short	0x0100
        /*0372*/ 	.byte	0x04
	.zero		1


	//   ....[40]....
        /*0374*/ 	.word	0x00000d10
        /*0378*/ 	.word	0x000000ff
        /*037c*/ 	.word	0x00000128
        /*0380*/ 	.short	0x0100
        /*0382*/ 	.byte	0x04
	.zero		1


	//   ....[41]....
        /*0384*/ 	.word	0x00000d20
        /*0388*/ 	.word	0x000000ff
        /*038c*/ 	.word	0x00000148
        /*0390*/ 	.short	0x0100
        /*0392*/ 	.byte	0x04
	.zero		1


	//   ....[42]....
        /*0394*/ 	.word	0x00000e10
        /*0398*/ 	.word	0x000000ff
        /*039c*/ 	.word	0x00000150
        /*03a0*/ 	.short	0x0100
        /*03a2*/ 	.byte	0x04
	.zero		1


	//   ....[43]....
        /*03a4*/ 	.word	0x00000e20
        /*03a8*/ 	.word	0x000000ff
        /*03ac*/ 	.word	0x00000160
        /*03b0*/ 	.short	0x0100
        /*03b2*/ 	.byte	0x04
	.zero		1


	//   ....[44]....
        /*03b4*/ 	.word	0x00000e30
        /*03b8*/ 	.word	0x000000ff
        /*03bc*/ 	.word	0x00000158
        /*03c0*/ 	.short	0x0100
        /*03c2*/ 	.byte	0x04
	.zero		1


	//   ....[45]....
        /*03c4*/ 	.word	0x00000e40
        /*03c8*/ 	.word	0x000000ff
        /*03cc*/ 	.word	0x00000168
        /*03d0*/ 	.short	0x0100
        /*03d2*/ 	.byte	0x04
	.zero		1


	//   ....[46]....
        /*03d4*/ 	.word	0x00001980
        /*03d8*/ 	.word	0x00000003
        /*03dc*/ 	.word	0x00000160
        /*03e0*/ 	.short	0x010a
        /*03e2*/ 	.byte	0xff
	.zero		1


	//   ....[47]....
        /*03e4*/ 	.word	0x000019b0
        /*03e8*/ 	.word	0x00000003
        /*03ec*/ 	.word	0x00000150
        /*03f0*/ 	.short	0x0101
        /*03f2*/ 	.byte	0xff
	.zero		1


	//   ....[48]....
        /*03f4*/ 	.word	0x00001a80
        /*03f8*/ 	.word	0x000000ff
        /*03fc*/ 	.word	0x00000060
        /*0400*/ 	.short	0x010a
        /*0402*/ 	.byte	0x04
	.zero		1


	//   ....[49]....
        /*0404*/ 	.word	0x00001b00
        /*0408*/ 	.word	0x000000ff
        /*040c*/ 	.word	0x00000060
        /*0410*/ 	.short	0x010a
        /*0412*/ 	.byte	0x21
	.zero		1


	//   ....[50]....
        /*0414*/ 	.word	0x00001ca0
        /*0418*/ 	.word	0x000000ff
        /*041c*/ 	.word	0x00000060
        /*0420*/ 	.short	0x010a
        /*0422*/ 	.byte	0x08
	.zero		1


	//   ....[51]....
        /*0424*/ 	.word	0x00001db0
        /*0428*/ 	.word	0x000000ff
        /*042c*/ 	.word	0x000000e8
        /*0430*/ 	.short	0x0101
        /*0432*/ 	.byte	0x06
	.zero		1


	//   ....[52]....
        /*0434*/ 	.word	0x00001dd0
        /*0438*/ 	.word	0x000000ff
        /*043c*/ 	.word	0x00000060
        /*0440*/ 	.short	0x010a
        /*0442*/ 	.byte	0x04
	.zero		1


	//   ....[53]....
        /*0444*/ 	.word	0x00001e50
        /*0448*/ 	.word	0x000000ff
        /*044c*/ 	.word	0x00000060
        /*0450*/ 	.short	0x010a
        /*0452*/ 	.byte	0x11
	.zero		1


	//   ....[54]....
        /*0454*/ 	.word	0x00001ff0
        /*0458*/ 	.word	0x000000ff
        /*045c*/ 	.word	0x00000060
        /*0460*/ 	.short	0x010a
        /*0462*/ 	.byte	0x07
	.zero		1


	//   ....[55]....
        /*0464*/ 	.word	0x00002130
        /*0468*/ 	.word	0x00000003
        /*046c*/ 	.word	0x000000f0
        /*0470*/ 	.short	0x010a
        /*0472*/ 	.byte	0xff
	.zero		1


	//   ....[56]....
        /*0474*/ 	.word	0x00002280
        /*0478*/ 	.word	0x00000000
        /*047c*/ 	.word	0x00000000
        /*0480*/ 	.short	0x0101
        /*0482*/ 	.byte	0xff
	.zero		1


	//   ....[57]....
        /*0484*/ 	.word	0x00002830
        /*0488*/ 	.word	0x000000ff
        /*048c*/ 	.word	0x00000000
        /*0490*/ 	.short	0x010a
        /*0492*/ 	.byte	0x04
	.zero		1


	//   ....[58]....
        /*0494*/ 	.word	0x000028c0
        /*0498*/ 	.word	0x000000ff
        /*049c*/ 	.word	0x00000000
        /*04a0*/ 	.short	0x010a
        /*04a2*/ 	.byte	0x05
	.zero		1


	//   ....[59]....
        /*04a4*/ 	.word	0x00002950
        /*04a8*/ 	.word	0x000000ff
        /*04ac*/ 	.word	0x00000000
        /*04b0*/ 	.short	0x010a
        /*04b2*/ 	.byte	0x05
	.zero		1


	//   ....[60]....
        /*04b4*/ 	.word	0x000029e0
        /*04b8*/ 	.word	0x000000ff
        /*04bc*/ 	.word	0x00000000
        /*04c0*/ 	.short	0x010a
        /*04c2*/ 	.byte	0x05
	.zero		1


	//   ....[61]....
        /*04c4*/ 	.word	0x00002a70
        /*04c8*/ 	.word	0x000000ff
        /*04cc*/ 	.word	0x00000000
        /*04d0*/ 	.short	0x010a
        /*04d2*/ 	.byte	0x05
	.zero		1


	//   ....[62]....
        /*04d4*/ 	.word	0x00002b00
        /*04d8*/ 	.word	0x000000ff
        /*04dc*/ 	.word	0x00000000
        /*04e0*/ 	.short	0x010a
        /*04e2*/ 	.byte	0x05
	.zero		1


	//   ....[63]....
        /*04e4*/ 	.word	0x00002b90
        /*04e8*/ 	.word	0x000000ff
        /*04ec*/ 	.word	0x00000000
        /*04f0*/ 	.short	0x010a
        /*04f2*/ 	.byte	0x05
	.zero		1


	//   ....[64]....
        /*04f4*/ 	.word	0x00002c20
        /*04f8*/ 	.word	0x000000ff
        /*04fc*/ 	.word	0x00000000
        /*0500*/ 	.short	0x010a
        /*0502*/ 	.byte	0x05
	.zero		1


	//   ....[65]....
        /*0504*/ 	.word	0x00002cb0
        /*0508*/ 	.word	0x000000ff
        /*050c*/ 	.word	0x00000000
        /*0510*/ 	.short	0x010a
        /*0512*/ 	.byte	0x05
	.zero		1


	//   ....[66]....
        /*0514*/ 	.word	0x00002d40
        /*0518*/ 	.word	0x000000ff
        /*051c*/ 	.word	0x00000000
        /*0520*/ 	.short	0x010a
        /*0522*/ 	.byte	0x05
	.zero		1


	//   ....[67]....
        /*0524*/ 	.word	0x00002dd0
        /*0528*/ 	.word	0x000000ff
        /*052c*/ 	.word	0x00000000
        /*0530*/ 	.short	0x010a
        /*0532*/ 	.byte	0x05
	.zero		1


	//   ....[68]....
        /*0534*/ 	.word	0x00002e70
        /*0538*/ 	.word	0x00000000
        /*053c*/ 	.word	0x00000000
        /*0540*/ 	.short	0x010a
        /*0542*/ 	.byte	0xff
	.zero		1


	//   ....[69]....
        /*0544*/ 	.word	0x00002f90
        /*0548*/ 	.word	0x00000002
        /*054c*/ 	.word	0x00000150
        /*0550*/ 	.short	0x010a
        /*0552*/ 	.byte	0xff
	.zero		1


	//   ....[70]....
        /*0554*/ 	.word	0x00002ff0
        /*0558*/ 	.word	0x00000004
        /*055c*/ 	.word	0x00000000
        /*0560*/ 	.short	0x0101
        /*0562*/ 	.byte	0xff
	.zero		1


	//   ....[71]....
        /*0564*/ 	.word	0x00003010
        /*0568*/ 	.word	0x000000ff
        /*056c*/ 	.word	0x00000100
        /*0570*/ 	.short	0x010a
        /*0572*/ 	.byte	0x04
	.zero		1


	//   ....[72]....
        /*0574*/ 	.word	0x00003130
        /*0578*/ 	.word	0x00000002
        /*057c*/ 	.word	0x000000f0
        /*0580*/ 	.short	0x010a
        /*0582*/ 	.byte	0xff
	.zero		1


	//   ....[73]....
        /*0584*/ 	.word	0x00003240
        /*0588*/ 	.word	0x00000002
        /*058c*/ 	.word	0x00000000
        /*0590*/ 	.short	0x0101
        /*0592*/ 	.byte	0xff
	.zero		1


	//   ....[74]....
        /*0594*/ 	.word	0x000032d0
        /*0598*/ 	.word	0x000000ff
        /*059c*/ 	.word	0x00000100
        /*05a0*/ 	.short	0x0106
        /*05a2*/ 	.byte	0x04
	.zero		1


	//   ....[75]....
        /*05a4*/ 	.word	0x000032f0
        /*05a8*/ 	.word	0x000000ff
        /*05ac*/ 	.word	0x00000100
        /*05b0*/ 	.short	0x010a
        /*05b2*/ 	.byte	0x04
	.zero		1


	//   ....[76]....
        /*05b4*/ 	.word	0x00003380
        /*05b8*/ 	.word	0x000000ff
        /*05bc*/ 	.word	0x00000100
        /*05c0*/ 	.short	0x0106
        /*05c2*/ 	.byte	0x07
	.zero		1


	//   ....[77]....
        /*05c4*/ 	.word	0x000033c0
        /*05c8*/ 	.word	0x00000000
        /*05cc*/ 	.word	0x00000100
        /*05d0*/ 	.short	0x010a
        /*05d2*/ 	.byte	0xff
	.zero		1


	//   ....[78]....
        /*05d4*/ 	.word	0x000038d0
        /*05d8*/ 	.word	0x00000000
        /*05dc*/ 	.word	0x000000f0
        /*05e0*/ 	.short	0x010a
        /*05e2*/ 	.byte	0xff
	.zero		1


	//   ....[79]....
        /*05e4*/ 	.word	0x000039e0
        /*05e8*/ 	.word	0x00000003
        /*05ec*/ 	.word	0x00000000
        /*05f0*/ 	.short	0x0101
        /*05f2*/ 	.byte	0xff
	.zero		1


	//   ....[80]....
        /*05f4*/ 	.word	0x000039f0
        /*05f8*/ 	.word	0x000000ff
        /*05fc*/ 	.word	0x00000000
        /*0600*/ 	.short	0x010a
        /*0602*/ 	.byte	0x04
	.zero		1


	//   ....[81]....
        /*0604*/ 	.word	0x00003a10
        /*0608*/ 	.word	0x000000ff
        /*060c*/ 	.word	0x00000130
        /*0610*/ 	.short	0x010a
        /*0612*/ 	.byte	0x16
	.zero		1


	//   ....[82]....
        /*0614*/ 	.word	0x00003ae0
        /*0618*/ 	.word	0x000000ff
        /*061c*/ 	.word	0x00000000
        /*0620*/ 	.short	0x010a
        /*0622*/ 	.byte	0x05
	.zero		1


	//   ....[83]....
        /*0624*/ 	.word	0x00003c20
        /*0628*/ 	.word	0x000000ff
        /*062c*/ 	.word	0x00000000
        /*0630*/ 	.short	0x010a
        /*0632*/ 	.byte	0x04
	.zero		1


	//   ....[84]....
        /*0634*/ 	.word	0x00003e10
        /*0638*/ 	.word	0x000000ff
        /*063c*/ 	.word	0x00000000
        /*0640*/ 	.short	0x010a
        /*0642*/ 	.byte	0x04
	.zero		1


	//   ....[85]....
        /*0644*/ 	.word	0x00003ea0
        /*0648*/ 	.word	0x000000ff
        /*064c*/ 	.word	0x00000000
        /*0650*/ 	.short	0x010a
        /*0652*/ 	.byte	0x05
	.zero		1


	//   ....[86]....
        /*0654*/ 	.word	0x00003f30
        /*0658*/ 	.word	0x000000ff
        /*065c*/ 	.word	0x00000000
        /*0660*/ 	.short	0x010a
        /*0662*/ 	.byte	0x05
	.zero		1


	//   ....[87]....
        /*0664*/ 	.word	0x00003fc0
        /*0668*/ 	.word	0x000000ff
        /*066c*/ 	.word	0x00000000
        /*0670*/ 	.short	0x010a
        /*0672*/ 	.byte	0x04
	.zero		1


	//   ....[88]....
        /*0674*/ 	.word	0x00004470
        /*0678*/ 	.word	0x0000000c
        /*067c*/ 	.word	0x000000f0
        /*0680*/ 	.short	0x010a
        /*0682*/ 	.byte	0xff
	.zero		1


	//   ....[89]....
        /*0684*/ 	.word	0x000045e0
        /*0688*/ 	.word	0x00000000
        /*068c*/ 	.word	0x00000000
        /*0690*/ 	.short	0x0101
        /*0692*/ 	.byte	0xff
	.zero		1


	//   ....[90]....
        /*0694*/ 	.word	0x00004a70
        /*0698*/ 	.word	0x000000ff
        /*069c*/ 	.word	0x000000e8
        /*06a0*/ 	.short	0x010a
        /*06a2*/ 	.byte	0x15
	.zero		1


	//   ....[91]....
        /*06a4*/ 	.word	0x00004bf0
        /*06a8*/ 	.word	0x000000ff
        /*06ac*/ 	.word	0x000000d0
        /*06b0*/ 	.short	0x010a
        /*06b2*/ 	.byte	0x15
	.zero		1


	//   ....[92]....
        /*06b4*/ 	.word	0x00004d70
        /*06b8*/ 	.word	0x000000ff
        /*06bc*/ 	.word	0x000000c0
        /*06c0*/ 	.short	0x010b
        /*06c2*/ 	.byte	0x15
	.zero		1


	//   ....[93]....
        /*06c4*/ 	.word	0x00004d80
        /*06c8*/ 	.word	0x000000ff
        /*06cc*/ 	.word	0x00000000
        /*06d0*/ 	.short	0x0101
        /*06d2*/ 	.byte	0x06
	.zero		1


	//   ....[94]....
        /*06d4*/ 	.word	0x00004d90
        /*06d8*/ 	.word	0x000000ff
        /*06dc*/ 	.word	0x000000d8
        /*06e0*/ 	.short	0x010a
        /*06e2*/ 	.byte	0x15
	.zero		1


	//   ....[95]....
        /*06e4*/ 	.word	0x00004f80
        /*06e8*/ 	.word	0x000000ff
        /*06ec*/ 	.word	0x000000c8
        /*06f0*/ 	.short	0x010b
        /*06f2*/ 	.byte	0x15
	.zero		1


	//   ....[96]....
        /*06f4*/ 	.word	0x00004f90
        /*06f8*/ 	.word	0x000000ff
        /*06fc*/ 	.word	0x00000000
        /*0700*/ 	.short	0x0101
        /*0702*/ 	.byte	0x21
	.zero		1


	//   ....[97]....
        /*0704*/ 	.word	0x00004fc0
        /*0708*/ 	.word	0x000000ff
        /*070c*/ 	.word	0x000000d0
        /*0710*/ 	.short	0x010a
        /*0712*/ 	.byte	0x15
	.zero		1


	//   ....[98]....
        /*0714*/ 	.word	0x00005000
        /*0718*/ 	.word	0x00000000
        /*071c*/ 	.word	0x000000d8
        /*0720*/ 	.short	0x010a
        /*0722*/ 	.byte	0xff
	.zero		1


	//   ....[99]....
        /*0724*/ 	.word	0x00005310
        /*0728*/ 	.word	0x00000003
        /*072c*/ 	.word	0x000000f0
        /*0730*/ 	.short	0x010a
        /*0732*/ 	.byte	0xff
	.zero		1


	//   ....[100]....
        /*0734*/ 	.word	0x00005490
        /*0738*/ 	.word	0x00000000
        /*073c*/ 	.word	0x00000000
        /*0740*/ 	.short	0x0101
        /*0742*/ 	.byte	0xff
	.zero		1


	//   ....[101]....
        /*0744*/ 	.word	0x00005fe0
        /*0748*/ 	.word	0x00000003
        /*074c*/ 	.word	0x000000c0
        /*0750*/ 	.short	0x010a
        /*0752*/ 	.byte	0xff
	.zero		1


	//   ....[102]....
        /*0754*/ 	.word	0x00006020
        /*0758*/ 	.word	0x000000ba
        /*075c*/ 	.word	0x00000110
        /*0760*/ 	.short	0x010a
        /*0762*/ 	.byte	0xff
	.zero		1


	//   ....[103]....
        /*0764*/ 	.word	0x00006150
        /*0768*/ 	.word	0x00000003
        /*076c*/ 	.word	0x000000c0
        /*0770*/ 	.short	0x010a
        /*0772*/ 	.byte	0xff
	.zero		1


	//   ....[104]....
        /*0774*/ 	.word	0x00006290
        /*0778*/ 	.word	0x00000000
        /*077c*/ 	.word	0x00000000
        /*0780*/ 	.short	0x0101
        /*0782*/ 	.byte	0xff
	.zero		1


	//   ....[105]....
        /*0784*/ 	.word	0x00006310
        /*0788*/ 	.word	0x000000ba
        /*078c*/ 	.word	0x00000110
        /*0790*/ 	.short	0x010a
        /*0792*/ 	.byte	0xff
	.zero		1


	//   ....[106]....
        /*0794*/ 	.word	0x000076c0
        /*0798*/ 	.word	0x000000c1
        /*079c*/ 	.word	0x000000c0
        /*07a0*/ 	.short	0x010a
        /*07a2*/ 	.byte	0xff
	.zero		1


	//   ....[107]....
        /*07a4*/ 	.word	0x00007790
        /*07a8*/ 	.word	0x000000c1
        /*07ac*/ 	.word	0x000000c0
        /*07b0*/ 	.short	0x010a
        /*07b2*/ 	.byte	0xff
	.zero		1


	//   ....[108]....
        /*07b4*/ 	.word	0x000078d0
        /*07b8*/ 	.word	0x00000000
        /*07bc*/ 	.word	0x00000000
        /*07c0*/ 	.short	0x0101
        /*07c2*/ 	.byte	0xff
	.zero		1


	//   ....[109]....
        /*07c4*/ 	.word	0x00007dd0
        /*07c8*/ 	.word	0x000000ff
        /*07cc*/ 	.word	0x00000000
        /*07d0*/ 	.short	0x0101
        /*07d2*/ 	.byte	0x04
	.zero		1


	//   ....[110]....
        /*07d4*/ 	.word	0x00008d80
        /*07d8*/ 	.word	0x00000003
        /*07dc*/ 	.word	0x00000160
        /*07e0*/ 	.short	0x010a
        /*07e2*/ 	.byte	0xff
	.zero		1


	//   ....[111]....
        /*07e4*/ 	.word	0x00008de0
        /*07e8*/ 	.word	0x00000000
        /*07ec*/ 	.word	0x00000060
        /*07f0*/ 	.short	0x010a
        /*07f2*/ 	.byte	0xff
	.zero		1


	//   ....[112]....
        /*07f4*/ 	.word	0x00008e40
        /*07f8*/ 	.word	0x00000000
        /*07fc*/ 	.word	0x00000060
        /*0800*/ 	.short	0x010a
        /*0802*/ 	.byte	0xff
	.zero		1


	//   ....[113]....
        /*0804*/ 	.word	0x00008e90
        /*0808*/ 	.word	0x00000003
        /*080c*/ 	.word	0x000000f0
        /*0810*/ 	.short	0x010a
        /*0812*/ 	.byte	0xff
	.zero		1


	//   ....[114]....
        /*0814*/ 	.word	0x00008ef0
        /*0818*/ 	.word	0x00000000
        /*081c*/ 	.word	0x00000000
        /*0820*/ 	.short	0x010a
        /*0822*/ 	.byte	0xff
	.zero		1


	//   ....[115]....
        /*0824*/ 	.word	0x00008f50
        /*0828*/ 	.word	0x00000000
        /*082c*/ 	.word	0x00000000
        /*0830*/ 	.short	0x010a
        /*0832*/ 	.byte	0xff
	.zero		1


	//   ....[116]....
        /*0834*/ 	.word	0x00008fb0
        /*0838*/ 	.word	0x00000000
        /*083c*/ 	.word	0x00000000
        /*0840*/ 	.short	0x010a
        /*0842*/ 	.byte	0xff
	.zero		1


	//   ....[117]....
        /*0844*/ 	.word	0x00009010
        /*0848*/ 	.word	0x00000000
        /*084c*/ 	.word	0x00000000
        /*0850*/ 	.short	0x010a
        /*0852*/ 	.byte	0xff
	.zero		1


	//   ....[118]....
        /*0854*/ 	.word	0x00009070
        /*0858*/ 	.word	0x00000000
        /*085c*/ 	.word	0x00000000
        /*0860*/ 	.short	0x010a
        /*0862*/ 	.byte	0xff
	.zero		1


	//   ....[119]....
        /*0864*/ 	.word	0x000090d0
        /*0868*/ 	.word	0x00000000
        /*086c*/ 	.word	0x00000000
        /*0870*/ 	.short	0x010a
        /*0872*/ 	.byte	0xff
	.zero		1


	//   ....[120]....
        /*0874*/ 	.word	0x00009130
        /*0878*/ 	.word	0x00000000
        /*087c*/ 	.word	0x00000000
        /*0880*/ 	.short	0x010a
        /*0882*/ 	.byte	0xff
	.zero		1


	//   ....[121]....
        /*0884*/ 	.word	0x00009190
        /*0888*/ 	.word	0x00000000
        /*088c*/ 	.word	0x00000000
        /*0890*/ 	.short	0x010a
        /*0892*/ 	.byte	0xff
	.zero		1


	//   ....[122]....
        /*0894*/ 	.word	0x000091f0
        /*0898*/ 	.word	0x00000000
        /*089c*/ 	.word	0x00000000
        /*08a0*/ 	.short	0x010a
        /*08a2*/ 	.byte	0xff
	.zero		1


	//   ....[123]....
        /*08a4*/ 	.word	0x00009250
        /*08a8*/ 	.word	0x00000000
        /*08ac*/ 	.word	0x00000000
        /*08b0*/ 	.short	0x010a
        /*08b2*/ 	.byte	0xff
	.zero		1


	//   ....[124]....
        /*08b4*/ 	.word	0x000092b0
        /*08b8*/ 	.word	0x00000000
        /*08bc*/ 	.word	0x00000000
        /*08c0*/ 	.short	0x010a
        /*08c2*/ 	.byte	0xff
	.zero		1


	//   ....[125]....
        /*08c4*/ 	.word	0x00009300
        /*08c8*/ 	.word	0x00000002
        /*08cc*/ 	.word	0x00000150
        /*08d0*/ 	.short	0x010a
        /*08d2*/ 	.byte	0xff
	.zero		1


	//   ....[126]....
        /*08d4*/ 	.word	0x00009360
        /*08d8*/ 	.word	0x00000002
        /*08dc*/ 	.word	0x00000100
        /*08e0*/ 	.short	0x010a
        /*08e2*/ 	.byte	0xff
	.zero		1


	//   ....[127]....
        /*08e4*/ 	.word	0x000093b0
        /*08e8*/ 	.word	0x00000002
        /*08ec*/ 	.word	0x000000f0
        /*08f0*/ 	.short	0x010a
        /*08f2*/ 	.byte	0xff
	.zero		1


	//   ....[128]....
        /*08f4*/ 	.word	0x00009410
        /*08f8*/ 	.word	0x00000000
        /*08fc*/ 	.word	0x00000100
        /*0900*/ 	.short	0x010a
        /*0902*/ 	.byte	0xff
	.zero		1


	//   ....[129]....
        /*0904*/ 	.word	0x00009460
        /*0908*/ 	.word	0x00000000
        /*090c*/ 	.word	0x000000f0
        /*0910*/ 	.short	0x010a
        /*0912*/ 	.byte	0xff
	.zero		1


	//   ....[130]....
        /*0914*/ 	.word	0x000094c0
        /*0918*/ 	.word	0x00000003
        /*091c*/ 	.word	0x00000130
        /*0920*/ 	.short	0x010a
        /*0922*/ 	.byte	0xff
	.zero		1


	//   ....[131]....
        /*0924*/ 	.word	0x00009520
        /*0928*/ 	.word	0x00000000
        /*092c*/ 	.word	0x00000000
        /*0930*/ 	.short	0x010a
        /*0932*/ 	.byte	0xff
	.zero		1


	//   ....[132]....
        /*0934*/ 	.word	0x00009580
        /*0938*/ 	.word	0x00000000
        /*093c*/ 	.word	0x00000000
        /*0940*/ 	.short	0x010a
        /*0942*/ 	.byte	0xff
	.zero		1


	//   ....[133]....
        /*0944*/ 	.word	0x000095e0
        /*0948*/ 	.word	0x00000000
        /*094c*/ 	.word	0x00000000
        /*0950*/ 	.short	0x010a
        /*0952*/ 	.byte	0xff
	.zero		1


	//   ....[134]....
        /*0954*/ 	.word	0x00009640
        /*0958*/ 	.word	0x00000000
        /*095c*/ 	.word	0x00000000
        /*0960*/ 	.short	0x010a
        /*0962*/ 	.byte	0xff
	.zero		1


	//   ....[135]....
        /*0964*/ 	.word	0x000096a0
        /*0968*/ 	.word	0x00000000
        /*096c*/ 	.word	0x00000000
        /*0970*/ 	.short	0x010a
        /*0972*/ 	.byte	0xff
	.zero		1


	//   ....[136]....
        /*0974*/ 	.word	0x000096f0
        /*0978*/ 	.word	0x0000000c
        /*097c*/ 	.word	0x000000f0
        /*0980*/ 	.short	0x010a
        /*0982*/ 	.byte	0xff
	.zero		1


	//   ....[137]....
        /*0984*/ 	.word	0x00009750
        /*0988*/ 	.word	0x00000000
        /*098c*/ 	.word	0x000000e8
        /*0990*/ 	.short	0x010a
        /*0992*/ 	.byte	0xff
	.zero		1


	//   ....[138]....
        /*0994*/ 	.word	0x000097b0
        /*0998*/ 	.word	0x00000000
        /*099c*/ 	.word	0x000000d0
        /*09a0*/ 	.short	0x010a
        /*09a2*/ 	.byte	0xff
	.zero		1


	//   ....[139]....
        /*09a4*/ 	.word	0x00009810
        /*09a8*/ 	.word	0x00000000
        /*09ac*/ 	.word	0x000000d8
        /*09b0*/ 	.short	0x010a
        /*09b2*/ 	.byte	0xff
	.zero		1


	//   ....[140]....
        /*09b4*/ 	.word	0x00009870
        /*09b8*/ 	.word	0x00000000
        /*09bc*/ 	.word	0x000000d0
        /*09c0*/ 	.short	0x010a
        /*09c2*/ 	.byte	0xff
	.zero		1


	//   ....[141]....
        /*09c4*/ 	.word	0x000098c0
        /*09c8*/ 	.word	0x00000003
        /*09cc*/ 	.word	0x000000f0
        /*09d0*/ 	.short	0x010a
        /*09d2*/ 	.byte	0xff
	.zero		1


	//   ....[142]....
        /*09d4*/ 	.word	0x00009910
        /*09d8*/ 	.word	0x00000003
        /*09dc*/ 	.word	0x000000c0
        /*09e0*/ 	.short	0x010a
        /*09e2*/ 	.byte	0xff
	.zero		1


	//   ....[143]....
        /*09e4*/ 	.word	0x00009960
        /*09e8*/ 	.word	0x000000ba
        /*09ec*/ 	.word	0x00000110
        /*09f0*/ 	.short	0x010a
        /*09f2*/ 	.byte	0xff
	.zero		1


	//   ....[144]....
        /*09f4*/ 	.word	0x000099b0
        /*09f8*/ 	.word	0x000000c1
        /*09fc*/ 	.word	0x000000c0
        /*0a00*/ 	.short	0x010a
        /*0a02*/ 	.byte	0xff
	.zero		1


	//----- nvinfo : EIATTR_NUM_MBARRIERS
	.align		4
.L_47:
        /*0a04*/ 	.byte	0x03, 0x38
        /*0a06*/ 	.short	0x002e


	//----- nvinfo : EIATTR_EXIT_INSTR_OFFSETS
	.align		4
        /*0a08*/ 	.byte	0x04, 0x1c
        /*0a0a*/ 	.short	(.L_49 - .L_48)


	//   ....[0]....
.L_48:
        /*0a0c*/ 	.word	0x00002ea0


	//   ....[1]....
        /*0a10*/ 	.word	0x00003390


	//   ....[2]....
        /*0a14*/ 	.word	0x000033f0


	//   ....[3]....
        /*0a18*/ 	.word	0x00004220


	//   ....[4]....
        /*0a1c*/ 	.word	0x00005030


	//   ....[5]....
        /*0a20*/ 	.word	0x00005070


	//   ....[6]....
        /*0a24*/ 	.word	0x00008d70


	//----- nvinfo : EIATTR_MAX_THREADS
	.align		4
.L_49:
        /*0a28*/ 	.byte	0x04, 0x05
        /*0a2a*/ 	.short	(.L_51 - .L_50)
.L_50:
        /*0a2c*/ 	.word	0x00000100
        /*0a30*/ 	.word	0x00000001
        /*0a34*/ 	.word	0x00000001


	//----- nvinfo : EIATTR_CRS_STACK_SIZE
	.align		4
.L_51:
        /*0a38*/ 	.byte	0x04, 0x1e
        /*0a3a*/ 	.short	(.L_53 - .L_52)
.L_52:
        /*0a3c*/ 	.word	0x00000000


	//----- nvinfo : EIATTR_CBANK_PARAM_SIZE
	.align		4
.L_53:
        /*0a40*/ 	.byte	0x03, 0x19
        /*0a42*/ 	.short	0x0800


	//----- nvinfo : EIATTR_PARAM_CBANK
	.align		4
        /*0a44*/ 	.byte	0x04, 0x0a
        /*0a46*/ 	.short	(.L_55 - .L_54)
	.align		4
.L_54:
        /*0a48*/ 	.word	index@(.nv.constant0._ZN7cutlass13device_kernelINS_4gemm6kernel13GemmUniversalIN4cute5tupleIJiiiiEEENS1_10collective13CollectiveMmaINS1_35MainloopSm100TmaUmmaWarpSpecializedILi12ELi2ELi4ENS5_IJNS4_1CILi1EEENSA_ILi2EEESB_EEEEENS5_IJNSA_ILi128EEESF_NSA_ILi64EEEEEENS_12float_e4m3_tENS5_IJlSB_lEEESI_SJ_NS4_8TiledMMAINS4_8MMA_AtomIJNS4_10MMA_TraitsINS4_19SM100_MMA_F8F6F4_SSEJSI_SI_fSF_SF_NS4_17integral_constantINS4_4UMMA5MajorELSQ_0EEESR_NSO_INSP_7ScaleInELSS_0EEEST_EEEEEENS4_6LayoutINS5_IJSB_SB_SB_EEENS5_IJNSA_ILi0EEESY_SY_EEEEENS5_IJNS4_10UnderscoreES11_S11_EEEEENS4_23SM90_TMA_LOAD_MULTICASTENS4_14ComposedLayoutINS4_7SwizzleILi2ELi4ELi3EEENS4_18smem_ptr_flag_bitsILi8EEENSW_INS5_IJNSA_ILi8EEESG_EEENS5_IJSG_SB_EEEEEEEvNS4_8identityENS4_13SM90_TMA_LOADES1E_vS1F_EENS_8epilogue10collective18CollectiveEpilogueINS1I_23Sm100TmaWarpSpecializedILi2ELi2ELi64ELb0ELb0EEEJSH_NS5_IJNSW_ISF_SB_EENSW_ISG_SB_EEEEESI_SJ_SI_SJ_NS1I_6fusion15FusionCallbacksIS1M_NS1Q_17LinearCombinationISI_fSI_fLNS_15FloatRoundStyleE2EEESH_S1P_JEEENS4_5SM1004TMEM4LOAD26SM100_TMEM_LOAD_32dp32b64xES1G_S1E_NS4_39AutoVectorizingCopyWithAssumedAlignmentILi128EEENS4_14SM90_TMA_STOREES1E_S21_S21_EEEvvEEEEvNT_6ParamsE)
        /*0a4c*/ 	.short	0x0380
        /*0a4e*/ 	.short	0x0800


	//----- nvinfo : EIATTR_SW_WAR
	.align		4
.L_55:
        /*0a50*/ 	.byte	0x04, 0x36
        /*0a52*/ 	.short	(.L_57 - .L_56)
.L_56:
        /*0a54*/ 	.word	0x00000008
.L_57:


//--------------------- .nv.callgraph             --------------------------
	.section	.nv.callgraph,"",@"SHT_CUDA_CALLGRAPH"
	.align	4
	.sectionentsize	8
	.align		4
        /*0000*/ 	.word	0x00000000
	.align		4
        /*0004*/ 	.word	0xffffffff
	.align		4
        /*0008*/ 	.word	index@(_ZN7cutlass13device_kernelINS_4gemm6kernel13GemmUniversalIN4cute5tupleIJiiiiEEENS1_10collective13CollectiveMmaINS1_35MainloopSm100TmaUmmaWarpSpecializedILi12ELi2ELi4ENS5_IJNS4_1CILi1EEENSA_ILi2EEESB_EEEEENS5_IJNSA_ILi128EEESF_NSA_ILi64EEEEEENS_12float_e4m3_tENS5_IJlSB_lEEESI_SJ_NS4_8TiledMMAINS4_8MMA_AtomIJNS4_10MMA_TraitsINS4_19SM100_MMA_F8F6F4_SSEJSI_SI_fSF_SF_NS4_17integral_constantINS4_4UMMA5MajorELSQ_0EEESR_NSO_INSP_7ScaleInELSS_0EEEST_EEEEEENS4_6LayoutINS5_IJSB_SB_SB_EEENS5_IJNSA_ILi0EEESY_SY_EEEEENS5_IJNS4_10UnderscoreES11_S11_EEEEENS4_23SM90_TMA_LOAD_MULTICASTENS4_14ComposedLayoutINS4_7SwizzleILi2ELi4ELi3EEENS4_18smem_ptr_flag_bitsILi8EEENSW_INS5_IJNSA_ILi8EEESG_EEENS5_IJSG_SB_EEEEEEEvNS4_8identityENS4_13SM90_TMA_LOADES1E_vS1F_EENS_8epilogue10collective18CollectiveEpilogueINS1I_23Sm100TmaWarpSpecializedILi2ELi2ELi64ELb0ELb0EEEJSH_NS5_IJNSW_ISF_SB_EENSW_ISG_SB_EEEEESI_SJ_SI_SJ_NS1I_6fusion15FusionCallbacksIS1M_NS1Q_17LinearCombinationISI_fSI_fLNS_15FloatRoundStyleE2EEESH_S1P_JEEENS4_5SM1004TMEM4LOAD26SM100_TMEM_LOAD_32dp32b64xES1G_S1E_NS4_39AutoVectorizingCopyWithAssumedAlignmentILi128EEENS4_14SM90_TMA_STOREES1E_S21_S21_EEEvvEEEEvNT_6ParamsE)
	.align		4
        /*000c*/ 	.word	index@(__assertfail)
	.align		4
        /*0010*/ 	.word	0x00000000
	.align		4
        /*0014*/ 	.word	0xfffffffe
	.align		4
        /*0018*/ 	.word	0x00000000
	.align		4
        /*001c*/ 	.word	0xfffffffd
	.align		4
        /*0020*/ 	.word	0x00000000
	.align		4
        /*0024*/ 	.word	0xfffffffc


//--------------------- .nv.constant4             --------------------------
	.section	.nv.constant4,"a",@progbits
	.align	8
	.align		8
.nv.constant4:
        /*0000*/ 	.dword	__assertfail
	.align		8
        /*0008*/ 	.dword	__unnamed_1
	.align		8
        /*0010*/ 	.dword	__unnamed_2
	.align		8
        /*0018*/ 	.dword	_ZN39_INTERNAL_59e8a7ad_4_k_cu_37f5418f_73564cuda3std3__45__cpo5beginE
	.align		8
        /*0020*/ 	.dword	_ZN39_INTERNAL_59e8a7ad_4_k_cu_37f5418f_73564cuda3std3__45__cpo3endE
	.align		8
        /*0028*/ 	.dword	_ZN39_INTERNAL_59e8a7ad_4_k_cu_37f5418f_73564cuda3std3__45__cpo6cbeginE
	.align		8
        /*0030*/ 	.dword	_ZN39_INTERNAL_59e8a7ad_4_k_cu_37f5418f_73564cuda3std3__45__cpo4cendE
	.align		8
        /*0038*/ 	.dword	_ZN39_INTERNAL_59e8a7ad_4_k_cu_37f5418f_73564cuda3std3__441_GLOBAL__N__59e8a7ad_4_k_cu_37f5418f_73566ignoreE
	.align		8
        /*0040*/ 	.dword	_ZN39_INTERNAL_59e8a7ad_4_k_cu_37f5418f_73564cuda3std3__419piecewise_constructE
	.align		8
        /*0048*/ 	.dword	_ZN39_INTERNAL_59e8a7ad_4_k_cu_37f5418f_73564cuda3std3__48in_placeE
	.align		8
        /*0050*/ 	.dword	_ZN39_INTERNAL_59e8a7ad_4_k_cu_37f5418f_73564cuda3std6ranges3__45__cpo4swapE
	.align		8
        /*0058*/ 	.dword	_ZN39_INTERNAL_59e8a7ad_4_k_cu_37f5418f_73564cuda3std6ranges3__45__cpo9iter_moveE
	.align		8
        /*0060*/ 	.dword	_ZN39_INTERNAL_59e8a7ad_4_k_cu_37f5418f_73564cute7productE
	.align		8
        /*0068*/ 	.dword	_ZN39_INTERNAL_59e8a7ad_4_k_cu_37f5418f_73564cute1_E
	.align		8
        /*0070*/ 	.dword	$str$25
	.align		8
        /*0078*/ 	.dword	$str$26
	.align		8
        /*0080*/ 	.dword	$str$27
	.align		8
        /*0088*/ 	.dword	$str$28


//--------------------- .text._ZN7cutlass13device_kernelINS_4gemm6kernel13GemmUniversalIN4cute5tupleIJiiiiEEENS1_10collective13CollectiveMmaINS1_35MainloopSm100TmaUmmaWarpSpecializedILi12ELi2ELi4ENS5_IJNS4_1CILi1EEENSA_ILi2EEESB_EEEEENS5_IJNSA_ILi128EEESF_NSA_ILi64EEEEEENS_12float_e4m3_tENS5_IJlSB_lEEESI_SJ_NS4_8TiledMMAINS4_8MMA_AtomIJNS4_10MMA_TraitsINS4_19SM100_MMA_F8F6F4_SSEJSI_SI_fSF_SF_NS4_17integral_constantINS4_4UMMA5MajorELSQ_0EEESR_NSO_INSP_7ScaleInELSS_0EEEST_EEEEEENS4_6LayoutINS5_IJSB_SB_SB_EEENS5_IJNSA_ILi0EEESY_SY_EEEEENS5_IJNS4_10UnderscoreES11_S11_EEEEENS4_23SM90_TMA_LOAD_MULTICASTENS4_14ComposedLayoutINS4_7SwizzleILi2ELi4ELi3EEENS4_18smem_ptr_flag_bitsILi8EEENSW_INS5_IJNSA_ILi8EEESG_EEENS5_IJSG_SB_EEEEEEEvNS4_8identityENS4_13SM90_TMA_LOADES1E_vS1F_EENS_8epilogue10collective18CollectiveEpilogueINS1I_23Sm100TmaWarpSpecializedILi2ELi2ELi64ELb0ELb0EEEJSH_NS5_IJNSW_ISF_SB_EENSW_ISG_SB_EEEEESI_SJ_SI_SJ_NS1I_6fusion15FusionCallbacksIS1M_NS1Q_17LinearCombinationISI_fSI_fLNS_15FloatRoundStyleE2EEESH_S1P_JEEENS4_5SM1004TMEM4LOAD26SM100_TMEM_LOAD_32dp32b64xES1G_S1E_NS4_39AutoVectorizingCopyWithAssumedAlignmentILi128EEENS4_14SM90_TMA_STOREES1E_S21_S21_EEEvvEEEEvNT_6ParamsE --------------------------
	.section	.text._ZN7cutlass13device_kernelINS_4gemm6kernel13GemmUniversalIN4cute5tupleIJiiiiEEENS1_10collective13CollectiveMmaINS1_35MainloopSm100TmaUmmaWarpSpecializedILi12ELi2ELi4ENS5_IJNS4_1CILi1EEENSA_ILi2EEESB_EEEEENS5_IJNSA_ILi128EEESF_NSA_ILi64EEEEEENS_12float_e4m3_tENS5_IJlSB_lEEESI_SJ_NS4_8TiledMMAINS4_8MMA_AtomIJNS4_10MMA_TraitsINS4_19SM100_MMA_F8F6F4_SSEJSI_SI_fSF_SF_NS4_17integral_constantINS4_4UMMA5MajorELSQ_0EEESR_NSO_INSP_7ScaleInELSS_0EEEST_EEEEEENS4_6LayoutINS5_IJSB_SB_SB_EEENS5_IJNSA_ILi0EEESY_SY_EEEEENS5_IJNS4_10UnderscoreES11_S11_EEEEENS4_23SM90_TMA_LOAD_MULTICASTENS4_14ComposedLayoutINS4_7SwizzleILi2ELi4ELi3EEENS4_18smem_ptr_flag_bitsILi8EEENSW_INS5_IJNSA_ILi8EEESG_EEENS5_IJSG_SB_EEEEEEEvNS4_8identityENS4_13SM90_TMA_LOADES1E_vS1F_EENS_8epilogue10collective18CollectiveEpilogueINS1I_23Sm100TmaWarpSpecializedILi2ELi2ELi64ELb0ELb0EEEJSH_NS5_IJNSW_ISF_SB_EENSW_ISG_SB_EEEEESI_SJ_SI_SJ_NS1I_6fusion15FusionCallbacksIS1M_NS1Q_17LinearCombinationISI_fSI_fLNS_15FloatRoundStyleE2EEESH_S1P_JEEENS4_5SM1004TMEM4LOAD26SM100_TMEM_LOAD_32dp32b64xES1G_S1E_NS4_39AutoVectorizingCopyWithAssumedAlignmentILi128EEENS4_14SM90_TMA_STOREES1E_S21_S21_EEEvvEEEEvNT_6ParamsE,"ax",@progbits
	.align	128
.text._ZN7cutlass13device_kernelINS_4gemm6kernel13GemmUniversalIN4cute5tupleIJiiiiEEENS1_10collective13CollectiveMmaINS1_35MainloopSm100TmaUmmaWarpSpecializedILi12ELi2ELi4ENS5_IJNS4_1CILi1EEENSA_ILi2EEESB_EEEEENS5_IJNSA_ILi128EEESF_NSA_ILi64EEEEEENS_12float_e4m3_tENS5_IJlSB_lEEESI_SJ_NS4_8TiledMMAINS4_8MMA_AtomIJNS4_10MMA_TraitsINS4_19SM100_MMA_F8F6F4_SSEJSI_SI_fSF_SF_NS4_17integral_constantINS4_4UMMA5MajorELSQ_0EEESR_NSO_INSP_7ScaleInELSS_0EEEST_EEEEEENS4_6LayoutINS5_IJSB_SB_SB_EEENS5_IJNSA_ILi0EEESY_SY_EEEEENS5_IJNS4_10UnderscoreES11_S11_EEEEENS4_23SM90_TMA_LOAD_MULTICASTENS4_14ComposedLayoutINS4_7SwizzleILi2ELi4ELi3EEENS4_18smem_ptr_flag_bitsILi8EEENSW_INS5_IJNSA_ILi8EEESG_EEENS5_IJSG_SB_EEEEEEEvNS4_8identityENS4_13SM90_TMA_LOADES1E_vS1F_EENS_8epilogue10collective18CollectiveEpilogueINS1I_23Sm100TmaWarpSpecializedILi2ELi2ELi64ELb0ELb0EEEJSH_NS5_IJNSW_ISF_SB_EENSW_ISG_SB_EEEEESI_SJ_SI_SJ_NS1I_6fusion15FusionCallbacksIS1M_NS1Q_17LinearCombinationISI_fSI_fLNS_15FloatRoundStyleE2EEESH_S1P_JEEENS4_5SM1004TMEM4LOAD26SM100_TMEM_LOAD_32dp32b64xES1G_S1E_NS4_39AutoVectorizingCopyWithAssumedAlignmentILi128EEENS4_14SM90_TMA_STOREES1E_S21_S21_EEEvvEEEEvNT_6ParamsE:
        .type           _ZN7cutlass13device_kernelINS_4gemm6kernel13GemmUniversalIN4cute5tupleIJiiiiEEENS1_10collective13CollectiveMmaINS1_35MainloopSm100TmaUmmaWarpSpecializedILi12ELi2ELi4ENS5_IJNS4_1CILi1EEENSA_ILi2EEESB_EEEEENS5_IJNSA_ILi128EEESF_NSA_ILi64EEEEEENS_12float_e4m3_tENS5_IJlSB_lEEESI_SJ_NS4_8TiledMMAINS4_8MMA_AtomIJNS4_10MMA_TraitsINS4_19SM100_MMA_F8F6F4_SSEJSI_SI_fSF_SF_NS4_17integral_constantINS4_4UMMA5MajorELSQ_0EEESR_NSO_INSP_7ScaleInELSS_0EEEST_EEEEEENS4_6LayoutINS5_IJSB_SB_SB_EEENS5_IJNSA_ILi0EEESY_SY_EEEEENS5_IJNS4_10UnderscoreES11_S11_EEEEENS4_23SM90_TMA_LOAD_MULTICASTENS4_14ComposedLayoutINS4_7SwizzleILi2ELi4ELi3EEENS4_18smem_ptr_flag_bitsILi8EEENSW_INS5_IJNSA_ILi8EEESG_EEENS5_IJSG_SB_EEEEEEEvNS4_8identityENS4_13SM90_TMA_LOADES1E_vS1F_EENS_8epilogue10collective18CollectiveEpilogueINS1I_23Sm100TmaWarpSpecializedILi2ELi2ELi64ELb0ELb0EEEJSH_NS5_IJNSW_ISF_SB_EENSW_ISG_SB_EEEEESI_SJ_SI_SJ_NS1I_6fusion15FusionCallbacksIS1M_NS1Q_17LinearCombinationISI_fSI_fLNS_15FloatRoundStyleE2EEESH_S1P_JEEENS4_5SM1004TMEM4LOAD26SM100_TMEM_LOAD_32dp32b64xES1G_S1E_NS4_39AutoVectorizingCopyWithAssumedAlignmentILi128EEENS4_14SM90_TMA_STOREES1E_S21_S21_EEEvvEEEEvNT_6ParamsE,@function
        .size           _ZN7cutlass13device_kernelINS_4gemm6kernel13GemmUniversalIN4cute5tupleIJiiiiEEENS1_10collective13CollectiveMmaINS1_35MainloopSm100TmaUmmaWarpSpecializedILi12ELi2ELi4ENS5_IJNS4_1CILi1EEENSA_ILi2EEESB_EEEEENS5_IJNSA_ILi128EEESF_NSA_ILi64EEEEEENS_12float_e4m3_tENS5_IJlSB_lEEESI_SJ_NS4_8TiledMMAINS4_8MMA_AtomIJNS4_10MMA_TraitsINS4_19SM100_MMA_F8F6F4_SSEJSI_SI_fSF_SF_NS4_17integral_constantINS4_4UMMA5MajorELSQ_0EEESR_NSO_INSP_7ScaleInELSS_0EEEST_EEEEEENS4_6LayoutINS5_IJSB_SB_SB_EEENS5_IJNSA_ILi0EEESY_SY_EEEEENS5_IJNS4_10UnderscoreES11_S11_EEEEENS4_23SM90_TMA_LOAD_MULTICASTENS4_14ComposedLayoutINS4_7SwizzleILi2ELi4ELi3EEENS4_18smem_ptr_flag_bitsILi8EEENSW_INS5_IJNSA_ILi8EEESG_EEENS5_IJSG_SB_EEEEEEEvNS4_8identityENS4_13SM90_TMA_LOADES1E_vS1F_EENS_8epilogue10collective18CollectiveEpilogueINS1I_23Sm100TmaWarpSpecializedILi2ELi2ELi64ELb0ELb0EEEJSH_NS5_IJNSW_ISF_SB_EENSW_ISG_SB_EEEEESI_SJ_SI_SJ_NS1I_6fusion15FusionCallbacksIS1M_NS1Q_17LinearCombinationISI_fSI_fLNS_15FloatRoundStyleE2EEESH_S1P_JEEENS4_5SM1004TMEM4LOAD26SM100_TMEM_LOAD_32dp32b64xES1G_S1E_NS4_39AutoVectorizingCopyWithAssumedAlignmentILi128EEENS4_14SM90_TMA_STOREES1E_S21_S21_EEEvvEEEEvNT_6ParamsE,(.L_x_175 - _ZN7cutlass13device_kernelINS_4gemm6kernel13GemmUniversalIN4cute5tupleIJiiiiEEENS1_10collective13CollectiveMmaINS1_35MainloopSm100TmaUmmaWarpSpecializedILi12ELi2ELi4ENS5_IJNS4_1CILi1EEENSA_ILi2EEESB_EEEEENS5_IJNSA_ILi128EEESF_NSA_ILi64EEEEEENS_12float_e4m3_tENS5_IJlSB_lEEESI_SJ_NS4_8TiledMMAINS4_8MMA_AtomIJNS4_10MMA_TraitsINS4_19SM100_MMA_F8F6F4_SSEJSI_SI_fSF_SF_NS4_17integral_constantINS4_4UMMA5MajorELSQ_0EEESR_NSO_INSP_7ScaleInELSS_0EEEST_EEEEEENS4_6LayoutINS5_IJSB_SB_SB_EEENS5_IJNSA_ILi0EEESY_SY_EEEEENS5_IJNS4_10UnderscoreES11_S11_EEEEENS4_23SM90_TMA_LOAD_MULTICASTENS4_14ComposedLayoutINS4_7SwizzleILi2ELi4ELi3EEENS4_18smem_ptr_flag_bitsILi8EEENSW_INS5_IJNSA_ILi8EEESG_EEENS5_IJSG_SB_EEEEEEEvNS4_8identityENS4_13SM90_TMA_LOADES1E_vS1F_EENS_8epilogue10collective18CollectiveEpilogueINS1I_23Sm100TmaWarpSpecializedILi2ELi2ELi64ELb0ELb0EEEJSH_NS5_IJNSW_ISF_SB_EENSW_ISG_SB_EEEEESI_SJ_SI_SJ_NS1I_6fusion15FusionCallbacksIS1M_NS1Q_17LinearCombinationISI_fSI_fLNS_15FloatRoundStyleE2EEESH_S1P_JEEENS4_5SM1004TMEM4LOAD26SM100_TMEM_LOAD_32dp32b64xES1G_S1E_NS4_39AutoVectorizingCopyWithAssumedAlignmentILi128EEENS4_14SM90_TMA_STOREES1E_S21_S21_EEEvvEEEEvNT_6ParamsE)
        .other          _ZN7cutlass13device_kernelINS_4gemm6kernel13GemmUniversalIN4cute5tupleIJiiiiEEENS1_10collective13CollectiveMmaINS1_35MainloopSm100TmaUmmaWarpSpecializedILi12ELi2ELi4ENS5_IJNS4_1CILi1EEENSA_ILi2EEESB_EEEEENS5_IJNSA_ILi128EEESF_NSA_ILi64EEEEEENS_12float_e4m3_tENS5_IJlSB_lEEESI_SJ_NS4_8TiledMMAINS4_8MMA_AtomIJNS4_10MMA_TraitsINS4_19SM100_MMA_F8F6F4_SSEJSI_SI_fSF_SF_NS4_17integral_constantINS4_4UMMA5MajorELSQ_0EEESR_NSO_INSP_7ScaleInELSS_0EEEST_EEEEEENS4_6LayoutINS5_IJSB_SB_SB_EEENS5_IJNSA_ILi0EEESY_SY_EEEEENS5_IJNS4_10UnderscoreES11_S11_EEEEENS4_23SM90_TMA_LOAD_MULTICASTENS4_14ComposedLayoutINS4_7SwizzleILi2ELi4ELi3EEENS4_18smem_ptr_flag_bitsILi8EEENSW_INS5_IJNSA_ILi8EEESG_EEENS5_IJSG_SB_EEEEEEEvNS4_8identityENS4_13SM90_TMA_LOADES1E_vS1F_EENS_8epilogue10collective18CollectiveEpilogueINS1I_23Sm100TmaWarpSpecializedILi2ELi2ELi64ELb0ELb0EEEJSH_NS5_IJNSW_ISF_SB_EENSW_ISG_SB_EEEEESI_SJ_SI_SJ_NS1I_6fusion15FusionCallbacksIS1M_NS1Q_17LinearCombinationISI_fSI_fLNS_15FloatRoundStyleE2EEESH_S1P_JEEENS4_5SM1004TMEM4LOAD26SM100_TMEM_LOAD_32dp32b64xES1G_S1E_NS4_39AutoVectorizingCopyWithAssumedAlignmentILi128EEENS4_14SM90_TMA_STOREES1E_S21_S21_EEEvvEEEEvNT_6ParamsE,@"STO_CUDA_ENTRY STV_DEFAULT"
_ZN7cutlass13device_kernelINS_4gemm6kernel13GemmUniversalIN4cute5tupleIJiiiiEEENS1_10collective13CollectiveMmaINS1_35MainloopSm100TmaUmmaWarpSpecializedILi12ELi2ELi4ENS5_IJNS4_1CILi1EEENSA_ILi2EEESB_EEEEENS5_IJNSA_ILi128EEESF_NSA_ILi64EEEEEENS_12float_e4m3_tENS5_IJlSB_lEEESI_SJ_NS4_8TiledMMAINS4_8MMA_AtomIJNS4_10MMA_TraitsINS4_19SM100_MMA_F8F6F4_SSEJSI_SI_fSF_SF_NS4_17integral_constantINS4_4UMMA5MajorELSQ_0EEESR_NSO_INSP_7ScaleInELSS_0EEEST_EEEEEENS4_6LayoutINS5_IJSB_SB_SB_EEENS5_IJNSA_ILi0EEESY_SY_EEEEENS5_IJNS4_10UnderscoreES11_S11_EEEEENS4_23SM90_TMA_LOAD_MULTICASTENS4_14ComposedLayoutINS4_7SwizzleILi2ELi4ELi3EEENS4_18smem_ptr_flag_bitsILi8EEENSW_INS5_IJNSA_ILi8EEESG_EEENS5_IJSG_SB_EEEEEEEvNS4_8identityENS4_13SM90_TMA_LOADES1E_vS1F_EENS_8epilogue10collective18CollectiveEpilogueINS1I_23Sm100TmaWarpSpecializedILi2ELi2ELi64ELb0ELb0EEEJSH_NS5_IJNSW_ISF_SB_EENSW_ISG_SB_EEEEESI_SJ_SI_SJ_NS1I_6fusion15FusionCallbacksIS1M_NS1Q_17LinearCombinationISI_fSI_fLNS_15FloatRoundStyleE2EEESH_S1P_JEEENS4_5SM1004TMEM4LOAD26SM100_TMEM_LOAD_32dp32b64xES1G_S1E_NS4_39AutoVectorizingCopyWithAssumedAlignmentILi128EEENS4_14SM90_TMA_STOREES1E_S21_S21_EEEvvEEEEvNT_6ParamsE:
[----:B------:R-:W1:Y:S01]  /*0000*/  LDC R1, c[0x0][0x37c] ;  /* 0x0000df00ff017b82 */ /* 0x000e620000000800 */
[----:B------:R-:W2:Y:S01]  /*0010*/  S2R R170, SR_TID.X ;  /* 0x0000000000aa7919 */ /* 0x000ea20000002100 */
[----:B------:R-:W3:Y:S01]  /*0020*/  LDCU.64 UR8, c[0x0][0x890] ;  /* 0x00011200ff0877ac */ /* 0x000ee20008000a00 */
[----:B------:R-:W-:Y:S02]  /*0030*/  PRMT R158, RZ, 0x7610, R158 ;  /* 0x00007610ff9e7816 */ /* 0x000fe4000000009e */
[----:B------:R-:W-:Y:S01]  /*0040*/  ELECT P3, URZ, PT ;  /* 0x0000000000ff782f */ /* 0x000fe20003860000 */
[----:B---3--:R-:W-:-:S04]  /*0050*/  UISETP.NE.U32.AND UP0, UPT, UR8, URZ, UPT ;  /* 0x000000ff0800728c */ /* 0x008fc8000bf05070 */
[----:B------:R-:W-:Y:S01]  /*0060*/  UISETP.NE.AND.EX UP0, UPT, UR9, URZ, UPT, UP0 ;  /* 0x000000ff0900728c */ /* 0x000fe2000bf05300 */
[----:B--2---:R-:W-:-:S05]  /*0070*/  SHF.R.U32.HI R159, RZ, 0x5, R170 ;  /* 0x00000005ff9f7819 */ /* 0x004fca00000116aa */
[----:B------:R-:W2:Y:S02]  /*0080*/  SHFL.IDX PT, R0, R159, RZ, 0x1f ;  /* 0x00001fff9f007589 */ /* 0x000ea400000e0000 */
[----:B--2---:R-:W-:Y:S01]  /*0090*/  R2UR UR17, R0 ;  /* 0x00000000001172ca */ /* 0x004fe200000e0000 */
[----:B-1----:R-:W-:-:S14]  /*00a0*/  BRA.U UP0, `(.L_x_0) ;  /* 0x0000000100307547 */ /* 0x002fdc000b800000 */
[----:B------:R-:W1:Y:S02]  /*00b0*/  LDCU.64 UR4, c[0x0][0x888] ;  /* 0x00011100ff0477ac */ /* 0x000e640008000a00 */
[----:B-1----:R-:W-:-:S04]  /*00c0*/  UISETP.NE.U32.AND UP0, UPT, UR4, URZ, UPT ;  /* 0x000000ff0400728c */ /* 0x002fc8000bf05070 */
[----:B------:R-:W-:-:S09]  /*00d0*/  UISETP.NE.AND.EX UP0, UPT, UR5, URZ, UPT, UP0 ;  /* 0x000000ff0500728c */ /* 0x000fd2000bf05300 */
[----:B------:R-:W-:Y:S05]  /*00e0*/  BRA.U !UP0, `(.L_x_1) ;  /* 0x0000000108147547 */ /* 0x000fea000b800000 */
[----:B------:R-:W1:Y:S01]  /*00f0*/  LDC.64 R2, c[0x0][0x888] ;  /* 0x00022200ff027b82 */ /* 0x000e620000000a00 */
[----:B------:R-:W1:Y:S02]  /*0100*/  LDCU.64 UR4, c[0x0][0x358] ;  /* 0x00006b00ff0477ac */ /* 0x000e640008000a00 */
[----:B-1----:R1:W5:Y:S01]  /*0110*/  LDG.E R73, desc[UR4][R2.64] ;  /* 0x0000000402497981 */ /* 0x002362000c1e1900 */
[----:B------:R-:W-:Y:S01]  /*0120*/  HFMA2 R158, -RZ, RZ, 0, 5.9604644775390625e-08 ;  /* 0x00000001ff9e7431 */ /* 0x000fe200000001ff */
[----:B------:R-:W-:Y:S05]  /*0130*/  BRA `(.L_x_0) ;  /* 0x00000000000c7947 */ /* 0x000fea0003800000 */
.L_x_1:
[----:B------:R-:W1:Y:S01]  /*0140*/  LDCU UR4, c[0x0][0x880] ;  /* 0x00011000ff0477ac */ /* 0x000e620008000800 */
[----:B------:R-:W-:Y:S01]  /*0150*/  HFMA2 R158, -RZ, RZ, 0, 5.9604644775390625e-08 ;  /* 0x00000001ff9e7431 */ /* 0x000fe200000001ff */
[----:B-1----:R-:W-:-:S07]  /*0160*/  MOV R73, UR4 ;  /* 0x0000000400497c02 */ /* 0x002fce0008000f00 */
.L_x_0:
[----:B------:R-:W2:Y:S02]  /*0170*/  LDCU.64 UR4, c[0x0][0x8b0] ;  /* 0x00011600ff0477ac */ /* 0x000ea40008000a00 */
[----:B--2---:R-:W-:-:S04]  /*0180*/  UISETP.NE.U32.AND UP0, UPT, UR4, URZ, UPT ;  /* 0x000000ff0400728c */ /* 0x004fc8000bf05070 */
[----:B------:R-:W-:-:S09]  /*0190*/  UISETP.NE.AND.EX UP0, UPT, UR5, URZ, UPT, UP0 ;  /* 0x000000ff0500728c */ /* 0x000fd2000bf05300 */
[----:B------:R-:W-:Y:S05]  /*01a0*/  BRA.U UP0, `(.L_x_2) ;  /* 0x0000000100287547 */ /* 0x000fea000b800000 */
[----:B------:R-:W2:Y:S02]  /*01b0*/  LDCU.64 UR4, c[0x0][0x8a8] ;  /* 0x00011500ff0477ac */ /* 0x000ea40008000a00 */
[----:B--2---:R-:W-:-:S04]  /*01c0*/  UISETP.NE.U32.AND UP0, UPT, UR4, URZ, UPT ;  /* 0x000000ff0400728c */ /* 0x004fc8000bf05070 */
[----:B------:R-:W-:-:S09]  /*01d0*/  UISETP.NE.AND.EX UP0, UPT, UR5, URZ, UPT, UP0 ;  /* 0x000000ff0500728c */ /* 0x000fd2000bf05300 */
[----:B------:R-:W-:Y:S05]  /*01e0*/  BRA.U !UP0, `(.L_x_3) ;  /* 0x0000000108107547 */ /* 0x000fea000b800000 */
[----:B------:R-:W2:Y:S01]  /*01f0*/  LDC.64 R70, c[0x0][0x8a8] ;  /* 0x00022a00ff467b82 */ /* 0x000ea20000000a00 */
[----:B------:R-:W2:Y:S02]  /*0200*/  LDCU.64 UR4, c[0x0][0x358] ;  /* 0x00006b00ff0477ac */ /* 0x000ea40008000a00 */
[----:B--2---:R2:W5:Y:S01]  /*0210*/  LDG.E R70, desc[UR4][R70.64] ;  /* 0x0000000446467981 */ /* 0x004562000c1e1900 */
[----:B------:R-:W-:Y:S05]  /*0220*/  BRA `(.L_x_2) ;  /* 0x0000000000087947 */ /* 0x000fea0003800000 */
.L_x_3:
[----:B------:R-:W2:Y:S02]  /*0230*/  LDCU UR4, c[0x0][0x8a0] ;  /* 0x00011400ff0477ac */ /* 0x000ea40008000800 */
[----:B--2---:R-:W-:Y:S02]  /*0240*/  MOV R70, UR4 ;  /* 0x0000000400467c02 */ /* 0x004fe40008000f00 */
.L_x_2:
[----:B------:R-:W-:Y:S01]  /*0250*/  IMAD.U32 R0, RZ, RZ, UR17 ;  /* 0x00000011ff007e24 */ /* 0x000fe2000f8e00ff */
[----:B------:R-:W-:Y:S04]  /*0260*/  BSSY.RECONVERGENT B0, `(.L_x_4) ;  /* 0x000000c000007945 */ /* 0x000fe80003800200 */
[C---:B------:R-:W-:Y:S02]  /*0270*/  ISETP.NE.OR P1, PT, R0.reuse, 0x1, !P3 ;  /* 0x000000010000780c */ /* 0x040fe40005f25670 */
[----:B------:R-:W-:-:S11]  /*0280*/  ISETP.NE.OR P0, PT, R0, 0x3, !P3 ;  /* 0x000000030000780c */ /* 0x000fd60005f05670 */
[----:B------:R-:W-:Y:S05]  /*0290*/  @P1 BRA `(.L_x_5) ;  /* 0x0000000000201947 */ /* 0x000fea0003800000 */
[----:B------:R-:W3:Y:S02]  /*02a0*/  LDCU.64 UR4, c[0x0][0x348] ;  /* 0x00006900ff0477ac */ /* 0x000ee40008000a00 */
[----:B---3--:R-:W-:Y:S02]  /*02b0*/  UIADD3 UR6, UP1, UPT, UR4, 0x80, URZ ;  /* 0x0000008004067890 */ /* 0x008fe4000ff3e0ff */
[----:B------:R-:W-:Y:S02]  /*02c0*/  UIADD3 UR4, UP0, UPT, UR4, 0x180, URZ ;  /* 0x0000018004047890 */ /* 0x000fe4000ff1e0ff */
[----:B------:R-:W-:Y:S02]  /*02d0*/  UIADD3.X UR7, UPT, UPT, URZ, UR5, URZ, UP1, !UPT ;  /* 0x00000005ff077290 */ /* 0x000fe40008ffe4ff */
[----:B------:R-:W-:-:S07]  /*02e0*/  UIADD3.X UR5, UPT, UPT, URZ, UR5, URZ, UP0, !UPT ;  /* 0x00000005ff057290 */ /* 0x000fce00087fe4ff */
[----:B------:R3:W-:Y:S02]  /*02f0*/  UTMACCTL.PF [UR6] ;  /* 0x00000000060079b9 */ /* 0x0007e40008040000 */
[----:B------:R3:W-:Y:S02]  /*0300*/  UTMACCTL.PF [UR4] ;  /* 0x00000000040079b9 */ /* 0x0007e40008040000 */
[----:B---3--:R-:W-:Y:S01]  /*0310*/  NOP ;  /* 0x0000000000007918 */ /* 0x008fe20000000000 */
.L_x_5:
[----:B------:R-:W-:Y:S05]  /*0320*/  BSYNC.RECONVERGENT B0 ;  /* 0x0000000000007941 */ /* 0x000fea0003800200 */
.L_x_4:
[----:B------:R-:W-:Y:S04]  /*0330*/  BSSY.RECONVERGENT B0, `(.L_x_6) ;  /* 0x000000a000007945 */ /* 0x000fe80003800200 */
        /* <DEDUP_REMOVED lines=9> */
.L_x_7:
[----:B------:R-:W-:Y:S05]  /*03d0*/  BSYNC.RECONVERGENT B0 ;  /* 0x0000000000007941 */ /* 0x000fea0003800200 */
.L_x_6:
[----:B------:R-:W3:Y:S01]  /*03e0*/  LDCU.64 UR4, c[0x0][0x888] ;  /* 0x00011100ff0477ac */ /* 0x000ee20008000a00 */
[----:B------:R-:W-:Y:S02]  /*03f0*/  UISETP.EQ.U32.AND UP1, UPT, UR8, URZ, UPT ;  /* 0x000000ff0800728c */ /* 0x000fe4000bf22070 */
[----:B------:R-:W-:Y:S02]  /*0400*/  UPLOP3.LUT UP3, UPT, UPT, UPT, UPT, 0x80, 0x8 ;  /* 0x000000000008789c */ /* 0x000fe40003f6f070 */
[----:B---3--:R-:W-:-:S04]  /*0410*/  UISETP.NE.U32.AND UP0, UPT, UR4, URZ, UPT ;  /* 0x000000ff0400728c */ /* 0x008fc8000bf05070 */
[----:B------:R-:W-:-:S04]  /*0420*/  UISETP.NE.AND.EX UP0, UPT, UR5, URZ, UPT, UP0 ;  /* 0x000000ff0500728c */ /* 0x000fc8000bf05300 */
[----:B------:R-:W-:-:S04]  /*0430*/  UISETP.EQ.OR.EX UP2, UPT, UR9, URZ, !UP0, UP1 ;  /* 0x000000ff0900728c */ /* 0x000fc8000c742710 */
[----:B------:R-:W-:-:S06]  /*0440*/  UP2UR UR4, UPR, URZ, 0x4 ;  /* 0x00000004ff047883 */ /* 0x000fcc0008000000 */
[----:B------:R-:W-:Y:S01]  /*0450*/  MOV R161, UR4 ;  /* 0x0000000400a17c02 */ /* 0x000fe20008000f00 */
[----:B------:R-:W-:Y:S06]  /*0460*/  BRA.U !UP2, `(.L_x_8) ;  /* 0x000000010a207547 */ /* 0x000fec000b800000 */
[----:B------:R-:W-:Y:S01]  /*0470*/  UISETP.NE.U32.AND UP1, UPT, UR8, URZ, UPT ;  /* 0x000000ff0800728c */ /* 0x000fe2000bf25070 */
[----:B-----5:R-:W-:Y:S01]  /*0480*/  FSETP.NEU.AND P0, PT, R73, RZ, PT ;  /* 0x000000ff4900720b */ /* 0x020fe20003f0d000 */
[----:B------:R-:W-:Y:S02]  /*0490*/  USEL UR4, URZ, 0xffffffff, UP0 ;  /* 0xffffffffff047887 */ /* 0x000fe40008000000 */
[----:B------:R-:W-:-:S10]  /*04a0*/  UISETP.NE.AND.EX UP1, UPT, UR9, URZ, UPT, UP1 ;  /* 0x000000ff0900728c */ /* 0x000fd4000bf25310 */
[----:B------:R-:W-:Y:S01]  /*04b0*/  VOTEU.ANY UP0, P0 ;  /* 0x0000000000ff7886 */ /* 0x000fe20000000100 */
[----:B------:R-:W-:-:S04]  /*04c0*/  @!UP1 USEL UR4, URZ, 0xffffffff, UP0 ;  /* 0xffffffffff049887 */ /* 0x000fc80008000000 */
[----:B------:R-:W-:-:S04]  /*04d0*/  ULOP3.LUT UR4, UR4, 0x1, URZ, 0xc0, !UPT ;  /* 0x0000000104047892 */ /* 0x000fc8000f8ec0ff */
[----:B------:R-:W-:-:S11]  /*04e0*/  UISETP.NE.U32.AND UP3, UPT, UR4, 0x1, UPT ;  /* 0x000000010400788c */ /* 0x000fd6000bf65070 */
.L_x_8:
[----:B-1----:R-:W1:Y:S01]  /*04f0*/  SHFL.IDX PT, R2, R159, RZ, 0x1f ;  /* 0x00001fff9f027589 */ /* 0x002e6200000e0000 */
[----:B------:R-:W-:-:S04]  /*0500*/  UISETP.NE.AND UP0, UPT, UR17, 0x2, UPT ;  /* 0x000000021100788c */ /* 0x000fc8000bf05270 */
[----:B------:R-:W-:Y:S01]  /*0510*/  USEL UR37, URZ, 0x1, UP0 ;  /* 0x00000001ff257887 */ /* 0x000fe20008000000 */
[----:B-1----:R-:W-:-:S13]  /*0520*/  ISETP.NE.AND P0, PT, R2, RZ, PT ;  /* 0x000000ff0200720c */ /* 0x002fda0003f05270 */
[----:B------:R-:W-:Y:S05]  /*0530*/  @P0 BRA `(.L_x_9) ;  /* 0x0000000000a40947 */ /* 0x000fea0003800000 */
[----:B------:R-:W-:Y:S01]  /*0540*/  ELECT P0, URZ, PT ;  /* 0x0000000000ff782f */ /* 0x000fe20003800000 */
[----:B------:R-:W-:-:S12]  /*0550*/  BSSY.RECONVERGENT B0, `(.L_x_9) ;  /* 0x0000027000007945 */ /* 0x000fd80003800200 */
[----:B------:R-:W-:Y:S05]  /*0560*/  @!P0 BRA `(.L_x_10) ;  /* 0x0000000000948947 */ /* 0x000fea0003800000 */
[----:B------:R-:W1:Y:S01]  /*0570*/  S2UR UR4, SR_CgaCtaId ;  /* 0x00000000000479c3 */ /* 0x000e620000008800 */
[----:B------:R-:W-:Y:S01]  /*0580*/  UMOV UR5, 0x400 ;  /* 0x0000040000057882 */ /* 0x000fe20000000000 */
[----:B------:R-:W-:Y:S01]  /*0590*/  UMOV UR8, 0x1 ;  /* 0x0000000100087882 */ /* 0x000fe20000000000 */
[----:B------:R-:W-:Y:S01]  /*05a0*/  UMOV UR6, 0x2 ;  /* 0x0000000200067882 */ /* 0x000fe20000000000 */
[----:B------:R-:W-:-:S04]  /*05b0*/  UIADD3 UR8, UPT, UPT, -UR8, 0x100000, URZ ;  /* 0x0010000008087890 */ /* 0x000fc8000fffe1ff */
[----:B------:R-:W-:Y:S02]  /*05c0*/  USHF.L.U32 UR9, UR8, 0xb, URZ ;  /* 0x0000000b08097899 */ /* 0x000fe400080006ff */
[----:B------:R-:W-:Y:S02]  /*05d0*/  USHF.L.U32 UR8, UR8, 0x1, URZ ;  /* 0x0000000108087899 */ /* 0x000fe400080006ff */
[----:B------:R-:W-:-:S04]  /*05e0*/  UIADD3 UR6, UPT, UPT, -UR6, 0x100000, URZ ;  /* 0x0010000006067890 */ /* 0x000fc8000fffe1ff */
[----:B------:R-:W-:Y:S02]  /*05f0*/  USHF.L.U32 UR7, UR6, 0xb, URZ ;  /* 0x0000000b06077899 */ /* 0x000fe400080006ff */
[----:B------:R-:W-:Y:S02]  /*0600*/  USHF.L.U32 UR6, UR6, 0x1, URZ ;  /* 0x0000000106067899 */ /* 0x000fe400080006ff */
[----:B-1----:R-:W-:Y:S01]  /*0610*/  ULEA UR4, UR4, UR5, 0x18 ;  /* 0x0000000504047291 */ /* 0x002fe2000f8ec0ff */
[----:B------:R-:W1:Y:S11]  /*0620*/  FENCE.VIEW.ASYNC.S ;  /* 0x00000000000073c6 */ /* 0x000e760000000000 */
[----:B-1----:R1:W3:Y:S01]  /*0630*/  SYNCS.EXCH.64 URZ, [UR4], UR8 ;  /* 0x0000000804ff75b2 */ /* 0x0022e20008000100 */
[----:B------:R1:W4:Y:S01]  /*0640*/  SYNCS.EXCH.64 URZ, [UR4+0x60], UR6 ;  /* 0x0000600604ff75b2 */ /* 0x0003220008000100 */
[----:B------:R1:W1:Y:S01]  /*0650*/  SYNCS.EXCH.64 URZ, [UR4+0x8], UR8 ;  /* 0x0000080804ff75b2 */ /* 0x0002620008000100 */
        /* <DEDUP_REMOVED lines=21> */
[----:B---3--:R-:W-:Y:S01]  /*07b0*/  NOP ;  /* 0x0000000000007918 */ /* 0x008fe20000000000 */
.L_x_10:
[----:B-1----:R-:W-:Y:S05]  /*07c0*/  BSYNC.RECONVERGENT B0 ;  /* 0x0000000000007941 */ /* 0x002fea0003800200 */
.L_x_9:
[----:B------:R-:W1:Y:S01]  /*07d0*/  SHFL.IDX PT, R2, R159, RZ, 0x1f ;  /* 0x00001fff9f027589 */ /* 0x000e6200000e0000 */
[----:B------:R-:W-:Y:S01]  /*07e0*/  NOP ;  /* 0x0000000000007918 */ /* 0x000fe20000000000 */
[----:B-1----:R-:W-:-:S13]  /*07f0*/  ISETP.NE.AND P0, PT, R2, 0x1, PT ;  /* 0x000000010200780c */ /* 0x002fda0003f05270 */
[----:B------:R-:W-:Y:S05]  /*0800*/  @P0 BRA `(.L_x_11) ;  /* 0x0000000000480947 */ /* 0x000fea0003800000 */
        /* <DEDUP_REMOVED lines=9> */
[----:B------:R-:W-:Y:S01]  /*08a0*/  USHF.L.U32 UR6, UR6, 0x1, URZ ;  /* 0x0000000106067899 */ /* 0x000fe200080006ff */
[----:B------:R-:W-:Y:S01]  /*08b0*/  ELECT P0, URZ, PT ;  /* 0x0000000000ff782f */ /* 0x000fe20003800000 */
[----:B-1----:R-:W-:Y:S01]  /*08c0*/  ULEA UR4, UR4, UR5, 0x18 ;  /* 0x0000000504047291 */ /* 0x002fe2000f8ec0ff */
[----:B------:R-:W1:Y:S11]  /*08d0*/  FENCE.VIEW.ASYNC.S ;  /* 0x00000000000073c6 */ /* 0x000e760000000000 */
[----:B-1----:R1:W3:Y:S01]  /*08e0*/  SYNCS.EXCH.64 URZ, [UR4+0xc0], UR8 ;  /* 0x0000c00804ff75b2 */ /* 0x0022e20008000100 */
[----:B------:R1:W1:Y:S01]  /*08f0*/  SYNCS.EXCH.64 URZ, [UR4+0xd0], UR6 ;  /* 0x0000d00604ff75b2 */ /* 0x0002620008000100 */
[----:B------:R1:W1:Y:S01]  /*0900*/  SYNCS.EXCH.64 URZ, [UR4+0xc8], UR8 ;  /* 0x0000c80804ff75b2 */ /* 0x0002620008000100 */
[----:B------:R1:W1:Y:S01]  /*0910*/  SYNCS.EXCH.64 URZ, [UR4+0xd8], UR6 ;  /* 0x0000d80604ff75b2 */ /* 0x0002620008000100 */
[----:B------:R-:W-:Y:S01]  /*0920*/  NOP ;  /* 0x0000000000007918 */ /* 0x000fe20000000000 */
.L_x_11:
[----:B------:R-:W2:Y:S01]  /*0930*/  SHFL.IDX PT, R2, R159, RZ, 0x1f ;  /* 0x00001fff9f027589 */ /* 0x000ea200000e0000 */
[----:B------:R-:W-:Y:S01]  /*0940*/  NOP ;  /* 0x0000000000007918 */ /* 0x000fe20000000000 */
[----:B--2---:R-:W-:-:S13]  /*0950*/  ISETP.NE.AND P0, PT, R2, 0x3, PT ;  /* 0x000000030200780c */ /* 0x004fda0003f05270 */
[----:B------:R-:W-:Y:S05]  /*0960*/  @P0 BRA `(.L_x_12) ;  /* 0x0000000000300947 */ /* 0x000fea0003800000 */
[----:B-1----:R-:W1:Y:S01]  /*0970*/  S2UR UR6, SR_CgaCtaId ;  /* 0x00000000000679c3 */ /* 0x002e620000008800 */
[----:B------:R-:W-:Y:S01]  /*0980*/  UMOV UR4, 0x400 ;  /* 0x0000040000047882 */ /* 0x000fe20000000000 */
[----:B------:R-:W-:Y:S01]  /*0990*/  UMOV UR5, 0x20 ;  /* 0x0000002000057882 */ /* 0x000fe20000000000 */
[----:B------:R-:W-:Y:S01]  /*09a0*/  ELECT P0, URZ, PT ;  /* 0x0000000000ff782f */ /* 0x000fe20003800000 */
[----:B-1----:R-:W-:Y:S02]  /*09b0*/  ULEA UR6, UR6, UR4, 0x18 ;  /* 0x0000000406067291 */ /* 0x002fe4000f8ec0ff */
[----:B------:R-:W-:-:S04]  /*09c0*/  UIADD3 UR4, UPT, UPT, -UR5, 0x100000, URZ ;  /* 0x0010000005047890 */ /* 0x000fc8000fffe1ff */
[----:B------:R-:W-:Y:S02]  /*09d0*/  USHF.L.U32 UR5, UR4, 0xb, URZ ;  /* 0x0000000b04057899 */ /* 0x000fe400080006ff */
[----:B------:R-:W-:Y:S01]  /*09e0*/  USHF.L.U32 UR4, UR4, 0x1, URZ ;  /* 0x0000000104047899 */ /* 0x000fe200080006ff */
[----:B------:R-:W1:Y:S11]  /*09f0*/  FENCE.VIEW.ASYNC.S ;  /* 0x00000000000073c6 */ /* 0x000e760000000000 */
[----:B-1----:R2:W1:Y:S01]  /*0a00*/  SYNCS.EXCH.64 URZ, [UR6+0xe0], UR4 ;  /* 0x0000e00406ff75b2 */ /* 0x0024620008000100 */
[----:B------:R2:W1:Y:S02]  /*0a10*/  SYNCS.EXCH.64 URZ, [UR6+0xe8], UR4 ;  /* 0x0000e80406ff75b2 */ /* 0x0004640008000100 */
[----:B--2---:R-:W-:Y:S01]  /*0a20*/  NOP ;  /* 0x0000000000007918 */ /* 0x004fe20000000000 */
.L_x_12:
[----:B------:R-:W2:Y:S01]  /*0a30*/  SHFL.IDX PT, R2, R159, RZ, 0x1f ;  /* 0x00001fff9f027589 */ /* 0x000ea200000e0000 */
[----:B------:R-:W-:Y:S01]  /*0a40*/  NOP ;  /* 0x0000000000007918 */ /* 0x000fe20000000000 */
[----:B--2---:R-:W-:-:S13]  /*0a50*/  ISETP.NE.AND P0, PT, R2, 0x4, PT ;  /* 0x000000040200780c */ /* 0x004fda0003f05270 */
[----:B------:R-:W-:Y:S05]  /*0a60*/  @P0 BRA `(.L_x_13) ;  /* 0x00000000004c0947 */ /* 0x000fea0003800000 */
[----:B-1----:R-:W1:Y:S01]  /*0a70*/  S2UR UR6, SR_CgaCtaId ;  /* 0x00000000000679c3 */ /* 0x002e620000008800 */
[----:B------:R-:W-:Y:S01]  /*0a80*/  UMOV UR4, 0x1e0 ;  /* 0x000001e000047882 */ /* 0x000fe20000000000 */
[----:B------:R-:W-:Y:S01]  /*0a90*/  UMOV UR5, 0x400 ;  /* 0x0000040000057882 */ /* 0x000fe20000000000 */
[----:B------:R-:W-:Y:S01]  /*0aa0*/  USEL UR4, UR4, 0x1a0, UP3 ;  /* 0x000001a004047887 */ /* 0x000fe20009800000 */
[----:B------:R-:W-:Y:S01]  /*0ab0*/  UMOV UR8, 0x1 ;  /* 0x0000000100087882 */ /* 0x000fe20000000000 */
[----:B------:R-:W-:Y:S01]  /*0ac0*/  ELECT P0, URZ, PT ;  /* 0x0000000000ff782f */ /* 0x000fe20003800000 */
[----:B------:R-:W-:-:S04]  /*0ad0*/  UIADD3 UR8, UPT, UPT, -UR8, 0x100000, URZ ;  /* 0x0010000008087890 */ /* 0x000fc8000fffe1ff */
[----:B------:R-:W-:Y:S02]  /*0ae0*/  USHF.L.U32 UR9, UR8, 0xb, URZ ;  /* 0x0000000b08097899 */ /* 0x000fe400080006ff */
[----:B------:R-:W-:Y:S02]  /*0af0*/  USHF.L.U32 UR8, UR8, 0x1, URZ ;  /* 0x0000000108087899 */ /* 0x000fe400080006ff */
[----:B-1----:R-:W-:Y:S02]  /*0b00*/  ULEA UR6, UR6, UR5, 0x18 ;  /* 0x0000000506067291 */ /* 0x002fe4000f8ec0ff */
[----:B------:R-:W-:-:S04]  /*0b10*/  UIADD3 UR4, UPT, UPT, -UR4, 0x100000, URZ ;  /* 0x0010000004047890 */ /* 0x000fc8000fffe1ff */
[----:B------:R-:W-:Y:S02]  /*0b20*/  USHF.L.U32 UR5, UR4, 0xb, URZ ;  /* 0x0000000b04057899 */ /* 0x000fe400080006ff */
[----:B------:R-:W-:Y:S01]  /*0b30*/  USHF.L.U32 UR4, UR4, 0x1, URZ ;  /* 0x0000000104047899 */ /* 0x000fe200080006ff */
[----:B------:R-:W1:Y:S03]  /*0b40*/  FENCE.VIEW.ASYNC.S ;  /* 0x00000000000073c6 */ /* 0x000e660000000000 */
[----:B-1----:R2:W1:Y:S08]  /*0b50*/  SYNCS.EXCH.64 URZ, [UR6+0xf0], UR8 ;  /* 0x0000f00806ff75b2 */ /* 0x0024700008000100 */
[----:B------:R2:W1:Y:S01]  /*0b60*/  SYNCS.EXCH.64 URZ, [UR6+0x100], UR4 ;  /* 0x0001000406ff75b2 */ /* 0x0004620008000100 */
[----:B------:R2:W1:Y:S01]  /*0b70*/  SYNCS.EXCH.64 URZ, [UR6+0xf8], UR8 ;  /* 0x0000f80806ff75b2 */ /* 0x0004620008000100 */
[----:B------:R2:W1:Y:S02]  /*0b80*/  SYNCS.EXCH.64 URZ, [UR6+0x108], UR4 ;  /* 0x0001080406ff75b2 */ /* 0x0004640008000100 */
[----:B--2---:R-:W-:Y:S01]  /*0b90*/  NOP ;  /* 0x0000000000007918 */ /* 0x004fe20000000000 */
.L_x_13:
[----:B------:R-:W2:Y:S01]  /*0ba0*/  SHFL.IDX PT, R2, R159, RZ, 0x1f ;  /* 0x00001fff9f027589 */ /* 0x000ea200000e0000 */
[----:B------:R-:W-:Y:S01]  /*0bb0*/  NOP ;  /* 0x0000000000007918 */ /* 0x000fe20000000000 */
[----:B--2---:R-:W-:-:S13]  /*0bc0*/  ISETP.NE.AND P0, PT, R2, 0x5, PT ;  /* 0x000000050200780c */ /* 0x004fda0003f05270 */
[----:B------:R-:W-:Y:S05]  /*0bd0*/  @P0 BRA `(.L_x_14) ;  /* 0x0000000000580947 */ /* 0x000fea0003800000 */
[----:B-1----:R-:W1:Y:S01]  /*0be0*/  S2UR UR4, SR_CgaCtaId ;  /* 0x00000000000479c3 */ /* 0x002e620000008800 */
        /* <DEDUP_REMOVED lines=12> */
[----:B-1----:R2:W1:Y:S01]  /*0cb0*/  SYNCS.EXCH.64 URZ, [UR4+0x110], UR8 ;  /* 0x0001100804ff75b2 */ /* 0x0024620008000100 */
[----:B------:R2:W1:Y:S01]  /*0cc0*/  SYNCS.EXCH.64 URZ, [UR4+0x130], UR6 ;  /* 0x0001300604ff75b2 */ /* 0x0004620008000100 */
[----:B------:R2:W1:Y:S01]  /*0cd0*/  SYNCS.EXCH.64 URZ, [UR4+0x118], UR8 ;  /* 0x0001180804ff75b2 */ /* 0x0004620008000100 */
[----:B------:R2:W1:Y:S01]  /*0ce0*/  SYNCS.EXCH.64 URZ, [UR4+0x138], UR6 ;  /* 0x0001380604ff75b2 */ /* 0x0004620008000100 */
[----:B------:R2:W1:Y:S01]  /*0cf0*/  SYNCS.EXCH.64 URZ, [UR4+0x120], UR8 ;  /* 0x0001200804ff75b2 */ /* 0x0004620008000100 */
[----:B------:R2:W1:Y:S01]  /*0d00*/  SYNCS.EXCH.64 URZ, [UR4+0x140], UR6 ;  /* 0x0001400604ff75b2 */ /* 0x0004620008000100 */
[----:B------:R2:W1:Y:S01]  /*0d10*/  SYNCS.EXCH.64 URZ, [UR4+0x128], UR8 ;  /* 0x0001280804ff75b2 */ /* 0x0004620008000100 */
[----:B------:R2:W1:Y:S02]  /*0d20*/  SYNCS.EXCH.64 URZ, [UR4+0x148], UR6 ;  /* 0x0001480604ff75b2 */ /* 0x0004640008000100 */
[----:B--2---:R-:W-:Y:S01]  /*0d30*/  NOP ;  /* 0x0000000000007918 */ /* 0x004fe20000000000 */
.L_x_14:
[----:B------:R-:W2:Y:S01]  /*0d40*/  SHFL.IDX PT, R2, R159, RZ, 0x1f ;  /* 0x00001fff9f027589 */ /* 0x000ea200000e0000 */
[----:B------:R-:W1:Y:S01]  /*0d50*/  S2UR UR45, SR_CgaCtaId ;  /* 0x00000000002d79c3 */ /* 0x000e620000008800 */
[----:B------:R-:W-:Y:S01]  /*0d60*/  NOP ;  /* 0x0000000000007918 */ /* 0x000fe20000000000 */
[----:B--2---:R-:W-:-:S13]  /*0d70*/  ISETP.NE.AND P0, PT, R2, 0x3, PT ;  /* 0x000000030200780c */ /* 0x004fda0003f05270 */
[----:B-1----:R-:W-:Y:S05]  /*0d80*/  @P0 BRA `(.L_x_15) ;  /* 0x0000000000340947 */ /* 0x002fea0003800000 */
[----:B------:R-:W-:Y:S01]  /*0d90*/  UMOV UR4, 0x400 ;  /* 0x0000040000047882 */ /* 0x000fe20000000000 */
[----:B------:R-:W-:Y:S01]  /*0da0*/  UMOV UR6, 0x20 ;  /* 0x0000002000067882 */ /* 0x000fe20000000000 */
[----:B------:R-:W-:Y:S02]  /*0db0*/  ULEA UR4, UR45, UR4, 0x18 ;  /* 0x000000042d047291 */ /* 0x000fe4000f8ec0ff */
[----:B------:R-:W-:-:S04]  /*0dc0*/  UIADD3 UR6, UPT, UPT, -UR6, 0x100000, URZ ;  /* 0x0010000006067890 */ /* 0x000fc8000fffe1ff */
[----:B------:R-:W-:Y:S02]  /*0dd0*/  USHF.L.U32 UR7, UR6, 0xb, URZ ;  /* 0x0000000b06077899 */ /* 0x000fe400080006ff */
[----:B------:R-:W-:Y:S01]  /*0de0*/  USHF.L.U32 UR6, UR6, 0x1, URZ ;  /* 0x0000000106067899 */ /* 0x000fe200080006ff */
[----:B------:R-:W-:Y:S01]  /*0df0*/  ELECT P0, URZ, PT ;  /* 0x0000000000ff782f */ /* 0x000fe20003800000 */
[----:B------:R-:W1:Y:S10]  /*0e00*/  FENCE.VIEW.ASYNC.S ;  /* 0x00000000000073c6 */ /* 0x000e740000000000 */
[----:B-1----:R1:W2:Y:S01]  /*0e10*/  SYNCS.EXCH.64 URZ, [UR4+0x150], UR6 ;  /* 0x0001500604ff75b2 */ /* 0x0022a20008000100 */
[----:B------:R1:W1:Y:S01]  /*0e20*/  SYNCS.EXCH.64 URZ, [UR4+0x160], UR6 ;  /* 0x0001600604ff75b2 */ /* 0x0002620008000100 */
[----:B------:R1:W1:Y:S01]  /*0e30*/  SYNCS.EXCH.64 URZ, [UR4+0x158], UR6 ;  /* 0x0001580604ff75b2 */ /* 0x0002620008000100 */
[----:B------:R1:W1:Y:S01]  /*0e40*/  SYNCS.EXCH.64 URZ, [UR4+0x168], UR6 ;  /* 0x0001680604ff75b2 */ /* 0x0002620008000100 */
[----:B------:R-:W-:Y:S01]  /*0e50*/  NOP ;  /* 0x0000000000007918 */ /* 0x000fe20000000000 */
.L_x_15:
[----:B-1----:R-:W1:Y:S01]  /*0e60*/  LDCU UR4, c[0x0][0x36c] ;  /* 0x00006d80ff0477ac */ /* 0x002e620008000800 */
[----:B------:R-:W-:Y:S01]  /*0e70*/  ISETP.NE.OR P3, PT, R0, 0x2, !P3 ;  /* 0x000000020000780c */ /* 0x000fe20005f65670 */
[----:B------:R-:W-:Y:S01]  /*0e80*/  NOP ;  /* 0x0000000000007918 */ /* 0x000fe20000000000 */
[----:B------:R-:W-:Y:S01]  /*0e90*/  LOP3.LUT R0, R170, 0x1f, RZ, 0xc0, !PT ;  /* 0x0000001faa007812 */ /* 0x000fe200078ec0ff */
[----:B------:R-:W-:Y:S02]  /*0ea0*/  UISETP.NE.AND UP4, UPT, UR17, URZ, UPT ;  /* 0x000000ff1100728c */ /* 0x000fe4000bf85270 */
[----:B-1----:R-:W-:-:S09]  /*0eb0*/  UISETP.EQ.U32.AND UP5, UPT, UR4, 0x1, UPT ;  /* 0x000000010400788c */ /* 0x002fd2000bfa2070 */
[----:B------:R-:W-:Y:S05]  /*0ec0*/  BRA.U !UP5, `(.L_x_16) ;  /* 0x000000010d087547 */ /* 0x000fea000b800000 */
[----:B--234-:R-:W-:Y:S01]  /*0ed0*/  UCGABAR_ARV ;  /* 0x00000000000079c7 */ /* 0x01cfe20008000000 */
[----:B------:R-:W-:Y:S05]  /*0ee0*/  BRA `(.L_x_17) ;  /* 0x0000000000047947 */ /* 0x000fea0003800000 */
.L_x_16:
[----:B--234-:R-:W-:Y:S01]  /*0ef0*/  NOP ;  /* 0x0000000000007918 */ /* 0x01cfe20000000000 */
.L_x_17:
[----:B------:R-:W1:Y:S01]  /*0f00*/  S2UR UR7, SR_CTAID.X ;  /* 0x00000000000779c3 */ /* 0x000e620000002500 */
[----:B------:R-:W-:-:S05]  /*0f10*/  CS2R.32 R160, SR_CgaSize ;  /* 0x0000000000a07805 */ /* 0x000fca0000008a00 */
[----:B------:R-:W-:-:S05]  /*0f20*/  IMAD R160, R160, -0xa0, RZ ;  /* 0xffffff60a0a07824 */ /* 0x000fca00078e02ff */
[----:B------:R-:W-:-:S14]  /*0f30*/  R2UR UR5, R160 ;  /* 0x00000000a00572ca */ /* 0x000fdc00000e0000 */
[----:B------:R-:W2:Y:S01]  /*0f40*/  LDCU UR5, c[0x0][UR5+0x2b0] ;  /* 0x00005600050577ac */ /* 0x000ea20008000800 */
[----:B------:R-:W-:-:S05]  /*0f50*/  CS2R.32 R160, SR_CgaSize ;  /* 0x0000000000a07805 */ /* 0x000fca0000008a00 */
[----:B------:R-:W-:-:S05]  /*0f60*/  IMAD R160, R160, -0xa0, RZ ;  /* 0xffffff60a0a07824 */ /* 0x000fca00078e02ff */
[----:B------:R-:W-:-:S14]  /*0f70*/  R2UR UR4, R160 ;  /* 0x00000000a00472ca */ /* 0x000fdc00000e0000 */
[----:B------:R-:W3:Y:S01]  /*0f80*/  LDCU UR4, c[0x0][UR4+0x2b4] ;  /* 0x00005680040477ac */ /* 0x000ee20008000800 */
[----:B------:R-:W4:Y:S01]  /*0f90*/  S2UR UR8, SR_CTAID.Y ;  /* 0x00000000000879c3 */ /* 0x000f220000002600 */
[----:B------:R-:W-:-:S05]  /*0fa0*/  CS2R.32 R160, SR_CgaSize ;  /* 0x0000000000a07805 */ /* 0x000fca0000008a00 */
[----:B------:R-:W-:-:S05]  /*0fb0*/  IMAD R160, R160, -0xa0, RZ ;  /* 0xffffff60a0a07824 */ /* 0x000fca00078e02ff */
[----:B------:R-:W-:-:S14]  /*0fc0*/  R2UR UR9, R160 ;  /* 0x00000000a00972ca */ /* 0x000fdc00000e0000 */
[----:B------:R-:W3:Y:S01]  /*0fd0*/  LDCU UR9, c[0x0][UR9+0x2a0] ;  /* 0x00005400090977ac */ /* 0x000ee20008000800 */
[----:B------:R-:W3:Y:S01]  /*0fe0*/  LDCU UR21, c[0x0][0xb24] ;  /* 0x00016480ff1577ac */ /* 0x000ee20008000800 */
[----:B------:R-:W1:Y:S01]  /*0ff0*/  S2UR UR36, SR_CTAID.Z ;  /* 0x00000000002479c3 */ /* 0x000e620000002700 */
[----:B------:R-:W-:-:S05]  /*1000*/  CS2R.32 R160, SR_CgaSize ;  /* 0x0000000000a07805 */ /* 0x000fca0000008a00 */
[----:B------:R-:W-:-:S05]  /*1010*/  IMAD R160, R160, -0xa0, RZ ;  /* 0xffffff60a0a07824 */ /* 0x000fca00078e02ff */
[----:B------:R-:W-:-:S14]  /*1020*/  R2UR UR63, R160 ;  /* 0x00000000a03f72ca */ /* 0x000fdc00000e0000 */
[----:B------:R-:W3:Y:S01]  /*1030*/  LDCU UR63, c[0x0][UR63+0x2a4] ;  /* 0x000054803f3f77ac */ /* 0x000ee20008000800 */
[----:B------:R-:W3:Y:S01]  /*1040*/  LDCU UR42, c[0x0][0xb24] ;  /* 0x00016480ff2a77ac */ /* 0x000ee20008000800 */
[----:B-1----:R-:W-:Y:S01]  /*1050*/  I2FP.F32.U32 R3, UR7 ;  /* 0x0000000700037c45 */ /* 0x002fe20008201000 */
[----:B------:R-:W1:Y:S04]  /*1060*/  LDCU UR28, c[0x0][0xb30] ;  /* 0x00016600ff1c77ac */ /* 0x000e680008000800 */
[----:B--2---:R-:W-:Y:S01]  /*1070*/  FMUL R3, R3, UR5 ;  /* 0x0000000503037c20 */ /* 0x004fe20008400000 */
[----:B------:R-:W-:Y:S01]  /*1080*/  USHF.L.U32 UR26, UR45, 0xc, URZ ;  /* 0x0000000c2d1a7899 */ /* 0x000fe200080006ff */
[----:B----4-:R-:W-:Y:S01]  /*1090*/  I2FP.F32.U32 R2, UR8 ;  /* 0x0000000800027c45 */ /* 0x010fe20008201000 */
[----:B---3--:R-:W-:-:S03]  /*10a0*/  UISETP.GE.AND UP2, UPT, UR21, 0x1, UPT ;  /* 0x000000011500788c */ /* 0x008fc6000bf46270 */
[----:B------:R-:W2:Y:S01]  /*10b0*/  F2I.U32.TRUNC.NTZ R3, R3 ;  /* 0x0000000300037305 */ /* 0x000ea2000020f000 */
[----:B------:R-:W-:Y:S01]  /*10c0*/  UMOV UR16, UR7 ;  /* 0x0000000700107c82 */ /* 0x000fe20008000000 */
[----:B------:R-:W-:Y:S01]  /*10d0*/  FMUL R2, R2, UR4 ;  /* 0x0000000402027c20 */ /* 0x000fe20008400000 */
[----:B------:R-:W-:-:S05]  /*10e0*/  UMOV UR20, UR8 ;  /* 0x0000000800147c82 */ /* 0x000fca0008000000 */
[----:B------:R-:W3:Y:S01]  /*10f0*/  F2I.U32.TRUNC.NTZ R2, R2 ;  /* 0x0000000200027305 */ /* 0x000ee2000020f000 */
[----:B--2---:R-:W-:Y:S02]  /*1100*/  R2UR UR4, R3 ;  /* 0x00000000030472ca */ /* 0x004fe400000e0000 */
[----:B---3--:R-:W-:Y:S02]  /*1110*/  R2UR UR6, R2 ;  /* 0x00000000020672ca */ /* 0x008fe400000e0000 */
[----:B------:R-:W-:-:S09]  /*1120*/  PRMT R2, RZ, 0x7610, R2 ;  /* 0x00007610ff027816 */ /* 0x000fd20000000002 */
[----:B------:R-:W-:-:S04]  /*1130*/  UIADD3 UR5, UPT, UPT, -UR4, URZ, URZ ;  /* 0x000000ff04057290 */ /* 0x000fc8000fffe1ff */
[----:B------:R-:W-:Y:S02]  /*1140*/  UIMAD UR5, UR9, UR5, UR7 ;  /* 0x00000005090572a4 */ /* 0x000fe4000f8e0207 */
[----:B------:R-:W-:-:S04]  /*1150*/  UIADD3 UR4, UPT, UPT, -UR6, URZ, URZ ;  /* 0x000000ff06047290 */ /* 0x000fc8000fffe1ff */
[----:B------:R-:W-:Y:S01]  /*1160*/  IMAD.U32 R160, RZ, RZ, UR5 ;  /* 0x00000005ffa07e24 */ /* 0x000fe2000f8e00ff */
[----:B------:R-:W-:Y:S01]  /*1170*/  UIMAD UR63, UR63, UR4, UR8 ;  /* 0x000000043f3f72a4 */ /* 0x000fe2000f8e0208 */
[----:B-1----:R-:W-:Y:S11]  /*1180*/  BRA.U UP4, `(.L_x_18) ;  /* 0x0000000104287547 */ /* 0x002ff6000b800000 */
[----:B------:R-:W-:Y:S01]  /*1190*/  R2UR UR4, R160 ;  /* 0x00000000a00472ca */ /* 0x000fe200000e0000 */
[----:B------:R-:W-:Y:S02]  /*11a0*/  UISETP.NE.AND UP0, UPT, UR63, URZ, UPT ;  /* 0x000000ff3f00728c */ /* 0x000fe4000bf05270 */
[----:B------:R-:W-:-:S10]  /*11b0*/  UISETP.NE.AND UP1, UPT, UR63, 0x1, UPT ;  /* 0x000000013f00788c */ /* 0x000fd4000bf25270 */
[----:B------:R-:W-:-:S04]  /*11c0*/  UISETP.EQ.OR UP0, UPT, UR4, URZ, !UP0 ;  /* 0x000000ff0400728c */ /* 0x000fc8000c702670 */
[----:B------:R-:W-:Y:S02]  /*11d0*/  USEL UR5, URZ, 0x1, !UP0 ;  /* 0x00000001ff057887 */ /* 0x000fe4000c000000 */
[----:B------:R-:W-:Y:S02]  /*11e0*/  UISETP.NE.AND UP0, UPT, UR4, URZ, UPT ;  /* 0x000000ff0400728c */ /* 0x000fe4000bf05270 */
[----:B------:R-:W-:-:S04]  /*11f0*/  USEL UR4, URZ, 0x2, UP1 ;  /* 0x00000002ff047887 */ /* 0x000fc80008800000 */
[----:B------:R-:W-:-:S04]  /*1200*/  USEL UR4, UR4, 0x2, UP0 ;  /* 0x0000000204047887 */ /* 0x000fc80008000000 */
[----:B------:R-:W-:-:S06]  /*1210*/  UIADD3 UR4, UPT, UPT, UR5, UR4, URZ ;  /* 0x0000000405047290 */ /* 0x000fcc000fffe0ff */
[----:B------:R-:W-:Y:S02]  /*1220*/  MOV R2, UR4 ;  /* 0x0000000400027c02 */ /* 0x000fe40008000f00 */
.L_x_18:
[----:B------:R-:W-:Y:S05]  /*1230*/  BRA.U !UP2, `(.L_x_19) ;  /* 0x000000010ad47547 */ /* 0x000fea000b800000 */
[----:B------:R-:W1:Y:S01]  /*1240*/  LDCU.128 UR12, c[0x0][0xb10] ;  /* 0x00016200ff0c77ac */ /* 0x000e620008000c00 */
[----:B------:R-:W2:Y:S01]  /*1250*/  LDCU UR6, c[0x0][0x370] ;  /* 0x00006e00ff0677ac */ /* 0x000ea20008000800 */
[----:B------:R-:W3:Y:S01]  /*1260*/  LDCU UR5, c[0x0][0x374] ;  /* 0x00006e80ff0577ac */ /* 0x000ee20008000800 */
[----:B------:R-:W4:Y:S01]  /*1270*/  LDCU UR27, c[0x0][0xb0c] ;  /* 0x00016180ff1b77ac */ /* 0x000f220008000800 */
[----:B------:R-:W4:Y:S01]  /*1280*/  LDCU UR4, c[0x0][0xb20] ;  /* 0x00016400ff0477ac */ /* 0x000f220008000800 */
[----:B------:R-:W4:Y:S01]  /*1290*/  LDCU.64 UR8, c[0x0][0xb28] ;  /* 0x00016500ff0877ac */ /* 0x000f220008000a00 */
[----:B-1----:R-:W-:Y:S02]  /*12a0*/  UISETP.NE.AND UP0, UPT, UR14, 0x1, UPT ;  /* 0x000000010e00788c */ /* 0x002fe4000bf05270 */
[----:B---3--:R-:W-:Y:S02]  /*12b0*/  UIMAD.WIDE.U32 UR10, UR5, UR15, URZ ;  /* 0x0000000f050a72a5 */ /* 0x008fe4000f8e00ff */
[----:B--2---:R-:W-:-:S02]  /*12c0*/  UIMAD.WIDE.U32 UR22, UR6, UR12, URZ ;  /* 0x0000000c061672a5 */ /* 0x004fc4000f8e00ff */
[----:B----4-:R-:W-:Y:S02]  /*12d0*/  UISETP.NE.AND UP1, UPT, UR27, 0x1, UPT ;  /* 0x000000011b00788c */ /* 0x010fe4000bf25270 */
[----:B------:R-:W-:Y:S01]  /*12e0*/  UISETP.NE.AND UP2, UPT, UR21, 0x1, UPT ;  /* 0x000000011500788c */ /* 0x000fe2000bf45270 */
[----:B------:R-:W-:Y:S02]  /*12f0*/  UMOV UR10, UR11 ;  /* 0x0000000b000a7c82 */ /* 0x000fe40008000000 */
[----:B------:R-:W-:Y:S01]  /*1300*/  UMOV UR22, UR23 ;  /* 0x0000001700167c82 */ /* 0x000fe20008000000 */
[----:B------:R-:W-:Y:S02]  /*1310*/  @UP0 USHF.R.U32.HI UR5, URZ, UR4, UR10 ;  /* 0x00000004ff050299 */ /* 0x000fe4000801160a */
[----:B------:R-:W-:Y:S02]  /*1320*/  UIMAD.WIDE.U32 UR24, UR20, UR15, URZ ;  /* 0x0000000f141872a5 */ /* 0x000fe4000f8e00ff */
[----:B------:R-:W-:-:S02]  /*1330*/  UIMAD.WIDE.U32 UR10, UR5, UR8, URZ ;  /* 0x00000008050a72a5 */ /* 0x000fc4000f8e00ff */
[----:B------:R-:W-:Y:S02]  /*1340*/  @UP1 USHF.R.U32.HI UR6, URZ, UR13, UR22 ;  /* 0x0000000dff061299 */ /* 0x000fe40008011616 */
[----:B------:R-:W-:Y:S02]  /*1350*/  UIMAD.WIDE.U32 UR18, UR16, UR12, URZ ;  /* 0x0000000c101272a5 */ /* 0x000fe4000f8e00ff */
[----:B------:R-:W-:Y:S01]  /*1360*/  UIMAD.WIDE.U32 UR22, UR6, UR8, URZ ;  /* 0x00000008061672a5 */ /* 0x000fe2000f8e00ff */
[----:B------:R-:W-:Y:S01]  /*1370*/  UMOV UR24, UR25 ;  /* 0x0000001900187c82 */ /* 0x000fe20008000000 */
[----:B------:R-:W-:Y:S01]  /*1380*/  UMOV UR10, UR11 ;  /* 0x0000000b000a7c82 */ /* 0x000fe20008000000 */
[----:B------:R-:W-:Y:S02]  /*1390*/  USHF.R.U32.HI UR24, URZ, UR4, UR24 ;  /* 0x00000004ff187299 */ /* 0x000fe40008011618 */
[----:B------:R-:W-:Y:S02]  /*13a0*/  @UP2 USHF.R.U32.HI UR5, URZ, UR9, UR10 ;  /* 0x00000009ff052299 */ /* 0x000fe4000801160a */
[----:B------:R-:W-:Y:S01]  /*13b0*/  UMOV UR7, UR23 ;  /* 0x0000001700077c82 */ /* 0x000fe20008000000 */
[----:B------:R-:W-:Y:S01]  /*13c0*/  UMOV UR18, UR19 ;  /* 0x0000001300127c82 */ /* 0x000fe20008000000 */
[----:B------:R-:W-:-:S02]  /*13d0*/  @UP2 USHF.R.U32.HI UR6, URZ, UR9, UR7 ;  /* 0x00000009ff062299 */ /* 0x000fc40008011607 */
[----:B------:R-:W-:Y:S02]  /*13e0*/  USHF.R.U32.HI UR13, URZ, UR13, UR18 ;  /* 0x0000000dff0d7299 */ /* 0x000fe40008011612 */
[----:B------:R-:W-:Y:S02]  /*13f0*/  USEL UR4, UR20, UR24, !UP0 ;  /* 0x0000001814047287 */ /* 0x000fe4000c000000 */
[----:B------:R-:W-:Y:S02]  /*1400*/  UIMAD UR7, UR5, UR21, URZ ;  /* 0x00000015050772a4 */ /* 0x000fe4000f8e02ff */
[----:B------:R-:W-:Y:S02]  /*1410*/  USEL UR5, UR16, UR13, !UP1 ;  /* 0x0000000d10057287 */ /* 0x000fe4000c800000 */
[----:B------:R-:W-:Y:S02]  /*1420*/  UIMAD UR12, UR6, UR21, URZ ;  /* 0x00000015060c72a4 */ /* 0x000fe4000f8e02ff */
[----:B------:R-:W-:-:S02]  /*1430*/  UISETP.GE.AND UP0, UPT, UR4, UR7, UPT ;  /* 0x000000070400728c */ /* 0x000fc4000bf06270 */
[----:B------:R-:W-:Y:S02]  /*1440*/  UIMAD.WIDE.U32 UR10, UR4, UR8, URZ ;  /* 0x00000008040a72a5 */ /* 0x000fe4000f8e00ff */
[----:B------:R-:W-:Y:S02]  /*1450*/  UISETP.GE.OR UP0, UPT, UR5, UR12, UP0 ;  /* 0x0000000c0500728c */ /* 0x000fe40008706670 */
[----:B------:R-:W-:Y:S02]  /*1460*/  UIMAD.WIDE.U32 UR12, UR5, UR8, URZ ;  /* 0x00000008050c72a5 */ /* 0x000fe4000f8e00ff */
[----:B------:R-:W-:Y:S01]  /*1470*/  UIADD3 UR10, UPT, UPT, -UR4, URZ, URZ ;  /* 0x000000ff040a7290 */ /* 0x000fe2000fffe1ff */
[----:B------:R-:W-:Y:S01]  /*1480*/  UMOV UR8, UR11 ;  /* 0x0000000b00087c82 */ /* 0x000fe20008000000 */
[----:B------:R-:W-:Y:S02]  /*1490*/  UIADD3 UR11, UPT, UPT, -UR5, URZ, URZ ;  /* 0x000000ff050b7290 */ /* 0x000fe4000fffe1ff */
[----:B------:R-:W-:-:S03]  /*14a0*/  USHF.R.U32.HI UR8, URZ, UR9, UR8 ;  /* 0x00000009ff087299 */ /* 0x000fc60008011608 */
[----:B------:R-:W-:Y:S01]  /*14b0*/  @!UP0 UMOV UR7, UR13 ;  /* 0x0000000d00078c82 */ /* 0x000fe20008000000 */
[----:B------:R-:W-:Y:S02]  /*14c0*/  UIMAD UR20, UR14, UR10, UR20 ;  /* 0x0000000a0e1472a4 */ /* 0x000fe4000f8e0214 */
[----:B------:R-:W-:Y:S02]  /*14d0*/  USEL UR8, UR4, UR8, !UP2 ;  /* 0x0000000804087287 */ /* 0x000fe4000d000000 */
[----:B------:R-:W-:Y:S02]  /*14e0*/  @!UP0 USHF.R.U32.HI UR7, URZ, UR9, UR7 ;  /* 0x00000009ff078299 */ /* 0x000fe40008011607 */
[----:B------:R-:W-:Y:S02]  /*14f0*/  UIADD3 UR9, UPT, UPT, -UR8, URZ, URZ ;  /* 0x000000ff08097290 */ /* 0x000fe4000fffe1ff */
[----:B------:R-:W-:Y:S02]  /*1500*/  @!UP0 USEL UR7, UR5, UR7, !UP2 ;  /* 0x0000000705078287 */ /* 0x000fe4000d000000 */
[----:B------:R-:W-:-:S02]  /*1510*/  UIMAD UR9, UR21, UR9, UR4 ;  /* 0x00000009150972a4 */ /* 0x000fc4000f8e0204 */
[----:B------:R-:W-:Y:S02]  /*1520*/  @!UP0 UIADD3 UR8, UPT, UPT, UR8, -UR7, URZ ;  /* 0x8000000708088290 */ /* 0x000fe4000fffe0ff */
[----:B------:R-:W-:Y:S02]  /*1530*/  @!UP0 UIMAD UR6, UR9, UR6, UR7 ;  /* 0x00000006090682a4 */ /* 0x000fe4000f8e0207 */
[----:B------:R-:W-:Y:S02]  /*1540*/  @!UP0 UIMAD UR4, UR8, UR21, UR5 ;  /* 0x00000015080482a4 */ /* 0x000fe4000f8e0205 */
[----:B------:R-:W-:Y:S02]  /*1550*/  UIMAD UR16, UR27, UR11, UR16 ;  /* 0x0000000b1b1072a4 */ /* 0x000fe4000f8e0210 */
[----:B------:R-:W-:Y:S01]  /*1560*/  UIMAD UR20, UR4, UR14, UR20 ;  /* 0x0000000e041472a4 */ /* 0x000fe2000f8e0214 */
[----:B------:R-:W-:Y:S02]  /*1570*/  @!UP0 UMOV UR5, UR6 ;  /* 0x0000000600058c82 */ /* 0x000fe40008000000 */
[----:B------:R-:W-:-:S12]  /*1580*/  UIMAD UR16, UR5, UR27, UR16 ;  /* 0x0000001b051072a4 */ /* 0x000fd8000f8e0210 */
.L_x_19:
[----:B------:R-:W-:Y:S02]  /*1590*/  UISETP.NE.AND UP1, UPT, UR28, 0x1, UPT ;  /* 0x000000011c00788c */ /* 0x000fe4000bf25270 */
[----:B------:R-:W-:Y:S02]  /*15a0*/  UISETP.NE.AND UP0, UPT, UR17, 0x2, UPT ;  /* 0x000000021100788c */ /* 0x000fe4000bf05270 */
[----:B------:R-:W-:-:S05]  /*15b0*/  ULOP3.LUT UR21, UR26, 0x1000, URZ, 0xc0, !UPT ;  /* 0x000010001a157892 */ /* 0x000fca000f8ec0ff */
[----:B------:R-:W-:Y:S07]  /*15c0*/  BRA.U UP1, `(.L_x_20) ;  /* 0x0000000101447547 */ /* 0x000fee000b800000 */
[----:B------:R-:W1:Y:S01]  /*15d0*/  LDCU.128 UR8, c[0x0][0xb10] ;  /* 0x00016200ff0877ac */ /* 0x000e620008000c00 */
[----:B------:R-:W2:Y:S01]  /*15e0*/  LDCU UR12, c[0x0][0xb0c] ;  /* 0x00016180ff0c77ac */ /* 0x000ea20008000800 */
[----:B------:R-:W3:Y:S01]  /*15f0*/  LDCU UR13, c[0x0][0xb20] ;  /* 0x00016400ff0d77ac */ /* 0x000ee20008000800 */
[----:B-1----:R-:W-:Y:S02]  /*1600*/  UIMAD.WIDE.U32 UR6, UR16, UR8, URZ ;  /* 0x00000008100672a5 */ /* 0x002fe4000f8e00ff */
[----:B------:R-:W-:Y:S02]  /*1610*/  UIMAD.WIDE.U32 UR4, UR20, UR11, URZ ;  /* 0x0000000b140472a5 */ /* 0x000fe4000f8e00ff */
[----:B--2---:R-:W-:Y:S02]  /*1620*/  UISETP.NE.AND UP2, UPT, UR12, 0x1, UPT ;  /* 0x000000010c00788c */ /* 0x004fe4000bf45270 */
[----:B------:R-:W-:Y:S01]  /*1630*/  UISETP.NE.AND UP1, UPT, UR10, 0x1, UPT ;  /* 0x000000010a00788c */ /* 0x000fe2000bf25270 */
[----:B------:R-:W-:-:S02]  /*1640*/  UMOV UR6, UR7 ;  /* 0x0000000700067c82 */ /* 0x000fc40008000000 */
[----:B------:R-:W-:Y:S01]  /*1650*/  UMOV UR4, UR5 ;  /* 0x0000000500047c82 */ /* 0x000fe20008000000 */
[----:B------:R-:W-:Y:S02]  /*1660*/  USHF.R.U32.HI UR6, URZ, UR9, UR6 ;  /* 0x00000009ff067299 */ /* 0x000fe40008011606 */
[----:B---3--:R-:W-:Y:S02]  /*1670*/  USHF.R.U32.HI UR4, URZ, UR13, UR4 ;  /* 0x0000000dff047299 */ /* 0x008fe40008011604 */
[----:B------:R-:W-:Y:S02]  /*1680*/  USEL UR5, UR16, UR6, !UP2 ;  /* 0x0000000610057287 */ /* 0x000fe4000d000000 */
[----:B------:R-:W-:-:S04]  /*1690*/  USEL UR4, UR20, UR4, !UP1 ;  /* 0x0000000414047287 */ /* 0x000fc8000c800000 */
[----:B------:R-:W-:Y:S02]  /*16a0*/  UIADD3 UR6, UPT, UPT, UR5, -UR4, URZ ;  /* 0x8000000405067290 */ /* 0x000fe4000fffe0ff */
[----:B------:R-:W-:Y:S02]  /*16b0*/  UIADD3 UR4, UPT, UPT, -UR5, UR4, URZ ;  /* 0x0000000405047290 */ /* 0x000fe4000fffe1ff */
[----:B------:R-:W-:Y:S02]  /*16c0*/  UIMAD UR20, UR6, UR10, UR20 ;  /* 0x0000000a061472a4 */ /* 0x000fe4000f8e0214 */
[----:B------:R-:W-:-:S12]  /*16d0*/  UIMAD UR16, UR4, UR12, UR16 ;  /* 0x0000000c041072a4 */ /* 0x000fd8000f8e0210 */
.L_x_20:
[----:B------:R-:W-:Y:S05]  /*16e0*/  BRA.U !UP5, `(.L_x_21) ;  /* 0x000000010d0c7547 */ /* 0x000fea000b800000 */
[----:B------:R-:W-:Y:S01]  /*16f0*/  UCGABAR_WAIT ;  /* 0x0000000000007dc7 */ /* 0x000fe20008000000 */
[----:B------:R-:W-:Y:S01]  /*1700*/  CCTL.IVALL ;  /* 0x00000000ff00798f */ /* 0x000fe20002000000 */
[----:B------:R-:W-:Y:S05]  /*1710*/  BRA `(.L_x_22) ;  /* 0x0000000000047947 */ /* 0x000fea0003800000 */
.L_x_21:
[----:B------:R-:W-:Y:S06]  /*1720*/  BAR.SYNC.DEFER_BLOCKING 0x0 ;  /* 0x0000000000007b1d */ /* 0x000fec0000010000 */
.L_x_22:
[----:B------:R-:W-:Y:S05]  /*1730*/  BRA.U UP0, `(.L_x_23) ;  /* 0x0000001500e07547 */ /* 0x000fea000b800000 */
[----:B------:R-:W1:Y:S01]  /*1740*/  LDCU UR6, c[0x0][0x38c] ;  /* 0x00007180ff0677ac */ /* 0x000e620008000800 */
[----:B------:R-:W-:Y:S01]  /*1750*/  PLOP3.LUT P1, PT, PT, PT, UP3, 0x80, 0x8 ;  /* 0x000000000008781c */ /* 0x000fe20003f2f038 */
[----:B------:R-:W-:Y:S01]  /*1760*/  IMAD.MOV.U32 R12, RZ, RZ, 0x1 ;  /* 0x00000001ff0c7424 */ /* 0x000fe200078e00ff */
[----:B------:R-:W-:Y:S01]  /*1770*/  ISETP.EQ.OR P2, PT, R0, RZ, P3 ;  /* 0x000000ff0000720c */ /* 0x000fe20001f42670 */
[----:B------:R-:W-:Y:S01]  /*1780*/  UISETP.NE.AND UP1, UPT, UR17, URZ, UPT ;  /* 0x000000ff1100728c */ /* 0x000fe2000bf25270 */
[----:B------:R-:W-:Y:S02]  /*1790*/  PLOP3.LUT P1, PT, P1, PT, PT, 0x8, 0x80 ;  /* 0x000000000080781c */ /* 0x000fe40000f2e170 */
[----:B------:R-:W-:Y:S01]  /*17a0*/  CS2R R10, SRZ ;  /* 0x00000000000a7805 */ /* 0x000fe2000001ff00 */
[----:B------:R-:W-:Y:S01]  /*17b0*/  IMAD.MOV.U32 R9, RZ, RZ, RZ ;  /* 0x000000ffff097224 */ /* 0x000fe200078e00ff */
[----:B------:R-:W2:Y:S01]  /*17c0*/  LDCU UR39, c[0x0][0x370] ;  /* 0x00006e00ff2777ac */ /* 0x000ea20008000800 */
[----:B------:R-:W-:Y:S01]  /*17d0*/  IMAD.MOV.U32 R8, RZ, RZ, 0x1 ;  /* 0x00000001ff087424 */ /* 0x000fe200078e00ff */
[----:B------:R-:W3:Y:S01]  /*17e0*/  LDCU.64 UR28, c[0x0][0x348] ;  /* 0x00006900ff1c77ac */ /* 0x000ee20008000a00 */
[----:B------:R-:W-:-:S02]  /*17f0*/  USHF.R.U32.HI UR44, URZ, 0x6, UR21 ;  /* 0x00000006ff2c7899 */ /* 0x000fc40008011615 */
[----:B-1----:R-:W-:Y:S02]  /*1800*/  UIADD3 UR5, UPT, UPT, UR6, 0x3f, URZ ;  /* 0x0000003f06057890 */ /* 0x002fe4000fffe0ff */
[----:B------:R-:W-:Y:S02]  /*1810*/  UIADD3 UR46, UPT, UPT, UR6, 0x7e, URZ ;  /* 0x0000007e062e7890 */ /* 0x000fe4000fffe0ff */
[----:B------:R-:W-:Y:S01]  /*1820*/  USHF.R.S32.HI UR4, URZ, 0x1f, UR5 ;  /* 0x0000001fff047899 */ /* 0x000fe20008011405 */
[----:B------:R-:W1:Y:S03]  /*1830*/  LDCU UR38, c[0x0][0x374] ;  /* 0x00006e80ff2677ac */ /* 0x000e660008000800 */
[----:B------:R-:W-:Y:S02]  /*1840*/  ULEA.HI UR4, UR4, UR5, URZ, 0x6 ;  /* 0x0000000504047291 */ /* 0x000fe4000f8f30ff */
[----:B------:R-:W-:-:S02]  /*1850*/  USEL UR25, UR37, 0x2, UP1 ;  /* 0x0000000225197887 */ /* 0x000fc40008800000 */
[----:B------:R-:W-:Y:S02]  /*1860*/  USHF.R.S32.HI UR41, URZ, 0x6, UR4 ;  /* 0x00000006ff297899 */ /* 0x000fe40008011404 */
[----:B------:R-:W-:Y:S02]  /*1870*/  UIADD3 UR4, UPT, UPT, UR6, -0x1, URZ ;  /* 0xffffffff06047890 */ /* 0x000fe4000fffe0ff */
[----:B------:R-:W-:Y:S02]  /*1880*/  UISETP.LT.U32.AND UP0, UPT, UR41, 0xc, UPT ;  /* 0x0000000c2900788c */ /* 0x000fe4000bf01070 */
[----:B------:R-:W-:Y:S02]  /*1890*/  UISETP.GE.U32.AND UP2, UPT, UR4, -0x7f, UPT ;  /* 0xffffff810400788c */ /* 0x000fe4000bf46070 */
[----:B------:R-:W-:Y:S01]  /*18a0*/  USEL UR40, UR41, 0xc, UP0 ;  /* 0x0000000c29287887 */ /* 0x000fe20008000000 */
[----:B------:R-:W-:-:S03]  /*18b0*/  UMOV UR5, URZ ;  /* 0x000000ff00057c82 */ /* 0x000fc60008000000 */
[----:B------:R-:W-:Y:S02]  /*18c0*/  UIADD3 UR24, UPT, UPT, UR40, -0x1, URZ ;  /* 0xffffffff28187890 */ /* 0x000fe4000fffe0ff */
[----:B------:R-:W-:-:S03]  /*18d0*/  UIADD3 UR43, UPT, UPT, UR41, -UR40, URZ ;  /* 0x80000028292b7290 */ /* 0x000fc6000fffe0ff */
[----:B------:R-:W-:-:S04]  /*18e0*/  @UP2 UIADD3 UR24, UPT, UPT, UR40, URZ, URZ ;  /* 0x000000ff28182290 */ /* 0x000fc8000fffe0ff */
[----:B-123--:R-:W-:-:S12]  /*18f0*/  UIADD3 UR24, UPT, UPT, UR24, 0x1, URZ ;  /* 0x0000000118187890 */ /* 0x00efd8000fffe0ff */
.L_x_43:
[----:B------:R-:W-:Y:S01]  /*1900*/  UISETP.NE.AND UP0, UPT, UR45, URZ, UPT ;  /* 0x000000ff2d00728c */ /* 0x000fe2000bf05270 */
[----:B-1----:R-:W1:Y:S08]  /*1910*/  S2UR UR45, SR_CgaCtaId ;  /* 0x00000000002d79c3 */ /* 0x002e700000008800 */
[----:B------:R-:W-:Y:S05]  /*1920*/  BRA.U UP0, `(.L_x_24) ;  /* 0x0000000100347547 */ /* 0x000fea000b800000 */
[----:B------:R-:W2:Y:S01]  /*1930*/  S2R R0, SR_CgaCtaId ;  /* 0x0000000000007919 */ /* 0x000ea20000008800 */
[----:B------:R-:W-:Y:S02]  /*1940*/  MOV R3, 0x400 ;  /* 0x0000040000037802 */ /* 0x000fe40000000f00 */
[----:B------:R-:W-:Y:S02]  /*1950*/  SHF.L.U32 R2, R8, 0x1f, RZ ;  /* 0x0000001f08027819 */ /* 0x000fe400000006ff */
[----:B--2---:R-:W-:-:S05]  /*1960*/  LEA R0, R0, R3, 0x18 ;  /* 0x0000000300007211 */ /* 0x004fca00078ec0ff */
[----:B------:R-:W-:-:S04]  /*1970*/  IMAD R3, R9, 0x8, R0 ;  /* 0x0000000809037824 */ /* 0x000fc800078e0200 */
[----:B------:R-:W2:Y:S02]  /*1980*/  SYNCS.PHASECHK.TRANS64.TRYWAIT P0, [R3+URZ+0x160], R2 ;  /* 0x00016002030075a7 */ /* 0x000ea400080011ff */
[----:B--2---:R-:W-:Y:S05]  /*1990*/  @!P0 BRA `(.L_x_25) ;  /* 0x0000007000f88947 */ /* 0x004fea0003800000 */
.L_x_122:
[----:B------:R-:W-:Y:S01]  /*19a0*/  VIADD R9, R9, 0x1 ;  /* 0x0000000109097836 */ /* 0x000fe20000000000 */
[----:B------:R2:W-:Y:S04]  /*19b0*/  SYNCS.ARRIVE.TRANS64.A1T0 RZ, [R3+URZ+0x150], RZ ;  /* 0x000150ff03ff79a7 */ /* 0x0005e800081000ff */
[----:B------:R-:W-:-:S04]  /*19c0*/  ISETP.NE.AND P0, PT, R9, 0x2, PT ;  /* 0x000000020900780c */ /* 0x000fc80003f05270 */
[----:B------:R-:W-:Y:S02]  /*19d0*/  SEL R9, R9, RZ, P0 ;  /* 0x000000ff09097207 */ /* 0x000fe40000000000 */
[----:B--2---:R-:W-:-:S04]  /*19e0*/  SEL R3, RZ, 0x1, P0 ;  /* 0x00000001ff037807 */ /* 0x004fc80000000000 */
[----:B------:R-:W-:-:S07]  /*19f0*/  LOP3.LUT R8, R8, R3, RZ, 0x3c, !PT ;  /* 0x0000000308087212 */ /* 0x000fce00078e3cff */
.L_x_24:
[----:B------:R-:W-:Y:S01]  /*1a00*/  UMOV UR6, 0x400 ;  /* 0x0000040000067882 */ /* 0x000fe20000000000 */
[----:B------:R-:W-:Y:S01]  /*1a10*/  SHF.L.U32 R0, R12, 0x1f, RZ ;  /* 0x0000001f0c007819 */ /* 0x000fe200000006ff */
[----:B-1----:R-:W-:Y:S02]  /*1a20*/  ULEA UR6, UR45, UR6, 0x18 ;  /* 0x000000062d067291 */ /* 0x002fe4000f8ec0ff */
[----:B------:R-:W-:Y:S02]  /*1a30*/  UISETP.GE.U32.AND UP0, UPT, UR46, 0x7f, UPT ;  /* 0x0000007f2e00788c */ /* 0x000fe4000bf06070 */
[----:B------:R-:W-:Y:S02]  /*1a40*/  ULEA UR4, UR5, UR6, 0x3 ;  /* 0x0000000605047291 */ /* 0x000fe4000f8e18ff */
[----:B------:R-:W-:Y:S02]  /*1a50*/  USHF.L.U32 UR11, UR20, 0x7, URZ ;  /* 0x00000007140b7899 */ /* 0x000fe400080006ff */
[----:B------:R-:W-:Y:S01]  /*1a60*/  ULEA UR35, UR16, UR44, 0x7 ;  /* 0x0000002c10237291 */ /* 0x000fe2000f8e38ff */
[----:B------:R-:W-:-:S04]  /*1a70*/  UMOV UR13, URZ ;  /* 0x000000ff000d7c82 */ /* 0x000fc80008000000 */
[----:B------:R1:W2:Y:S01]  /*1a80*/  SYNCS.PHASECHK.TRANS64.TRYWAIT P0, [UR4+0x60], R0 ;  /* 0x00006000ff0075a7 */ /* 0x0002a20008001104 */
[----:B------:R-:W-:Y:S06]  /*1a90*/  BRA.U !UP0, `(.L_x_26) ;  /* 0x0000000108bc7547 */ /* 0x000fec000b800000 */
[----:B------:R-:W-:Y:S01]  /*1aa0*/  UMOV UR7, URZ ;  /* 0x000000ff00077c82 */ /* 0x000fe20008000000 */
[----:B------:R-:W-:-:S05]  /*1ab0*/  UMOV UR4, UR5 ;  /* 0x0000000500047c82 */ /* 0x000fca0008000000 */
.L_x_32:
[----:B------:R-:W-:Y:S01]  /*1ac0*/  ULEA UR33, UR4, UR6, 0x3 ;  /* 0x0000000604217291 */ /* 0x000fe2000f8e18ff */
[----:B--2---:R-:W-:Y:S01]  /*1ad0*/  @!P3 MOV R2, 0x4000 ;  /* 0x000040000002b802 */ /* 0x004fe20000000f00 */
[----:B--2-4-:R-:W-:Y:S10]  /*1ae0*/  @P0 BRA `(.L_x_27) ;  /* 0x00000000000c0947 */ /* 0x014ff40003800000 */
[----:B------:R-:W-:-:S04]  /*1af0*/  SHF.L.U32 R3, R12, 0x1f, RZ ;  /* 0x0000001f0c037819 */ /* 0x000fc800000006ff */
[----:B------:R-:W2:Y:S02]  /*1b00*/  SYNCS.PHASECHK.TRANS64.TRYWAIT P0, [UR33+0x60], R3 ;  /* 0x00006003ff0075a7 */ /* 0x000ea40008001121 */
[----:B--2---:R-:W-:Y:S05]  /*1b10*/  @!P0 BRA `(.L_x_28) ;  /* 0x0000007000ac8947 */ /* 0x004fea0003800000 */
.L_x_27:
[----:B------:R2:W-:Y:S01]  /*1b20*/  @!P3 SYNCS.ARRIVE.TRANS64 RZ, [UR33], R2 ;  /* 0x00000002ffffb9a7 */ /* 0x0005e20008000021 */
[----:B------:R-:W-:-:S04]  /*1b30*/  ULOP3.LUT UR5, UR25, 0x2, URZ, 0xfc, !UPT ;  /* 0x0000000219057892 */ /* 0x000fc8000f8efcff */
[----:B------:R-:W-:-:S09]  /*1b40*/  UISETP.NE.AND UP0, UPT, UR5, 0x2, UPT ;  /* 0x000000020500788c */ /* 0x000fd2000bf05270 */
[----:B------:R-:W-:Y:S05]  /*1b50*/  BRA.U UP0, `(.L_x_29) ;  /* 0x0000000100047547 */ /* 0x000fea000b800000 */
[----:B------:R-:W-:Y:S05]  /*1b60*/  BPT.TRAP 0x1 ;  /* 0x000000040000795c */ /* 0x000fea0000300000 */
.L_x_29:
[----:B------:R-:W-:Y:S04]  /*1b70*/  BSSY.RECONVERGENT B0, `(.L_x_30) ;  /* 0x0000003000007945 */ /* 0x000fe80003800200 */
[----:B------:R-:W-:Y:S05]  /*1b80*/  @P2 BRA `(.L_x_31) ;  /* 0x0000000000042947 */ /* 0x000fea0003800000 */
[----:B------:R-:W-:Y:S05]  /*1b90*/  BPT.TRAP 0x1 ;  /* 0x000000040000795c */ /* 0x000fea0000300000 */
.L_x_31:
[----:B------:R-:W-:Y:S05]  /*1ba0*/  BSYNC.RECONVERGENT B0 ;  /* 0x0000000000007941 */ /* 0x000fea0003800200 */
.L_x_30:
[----:B------:R-:W-:Y:S02]  /*1bb0*/  UIADD3 UR5, UPT, UPT, UR4, 0x1, URZ ;  /* 0x0000000104057890 */ /* 0x000fe4000fffe0ff */
[----:B------:R-:W-:Y:S02]  /*1bc0*/  UIADD3 UR16, UP1, UPT, UR28, 0x80, URZ ;  /* 0x000000801c107890 */ /* 0x000fe4000ff3e0ff */
[----:B------:R-:W-:Y:S02]  /*1bd0*/  UISETP.NE.AND UP0, UPT, UR5, 0xc, UPT ;  /* 0x0000000c0500788c */ /* 0x000fe4000bf05270 */
[----:B------:R-:W-:Y:S02]  /*1be0*/  USHF.L.U32 UR34, UR7, 0x6, URZ ;  /* 0x0000000607227899 */ /* 0x000fe400080006ff */
[----:B------:R-:W-:Y:S02]  /*1bf0*/  USEL UR9, URZ, 0x1, UP0 ;  /* 0x00000001ff097887 */ /* 0x000fe40008000000 */
[----:B------:R-:W-:-:S02]  /*1c00*/  USEL UR5, UR5, URZ, UP0 ;  /* 0x000000ff05057287 */ /* 0x000fc40008000000 */
[----:B------:R-:W-:Y:S02]  /*1c10*/  UIADD3 UR14, UP0, UPT, UR28, 0x180, URZ ;  /* 0x000001801c0e7890 */ /* 0x000fe4000ff1e0ff */
[----:B------:R-:W-:Y:S01]  /*1c20*/  ULEA UR8, UR5, UR6, 0x3 ;  /* 0x0000000605087291 */ /* 0x000fe2000f8e18ff */
[----:B------:R-:W-:Y:S01]  /*1c30*/  LOP3.LUT R12, R12, UR9, RZ, 0x3c, !PT ;  /* 0x000000090c0c7c12 */ /* 0x000fe2000f8e3cff */
[----:B------:R-:W-:Y:S02]  /*1c40*/  UIADD3.X UR17, UPT, UPT, URZ, UR29, URZ, UP1, !UPT ;  /* 0x0000001dff117290 */ /* 0x000fe40008ffe4ff */
[----:B------:R-:W-:Y:S01]  /*1c50*/  UIADD3.X UR15, UPT, UPT, URZ, UR29, URZ, UP0, !UPT ;  /* 0x0000001dff0f7290 */ /* 0x000fe200087fe4ff */
[----:B-1----:R-:W-:Y:S01]  /*1c60*/  SHF.L.U32 R0, R12, 0x1f, RZ ;  /* 0x0000001f0c007819 */ /* 0x002fe200000006ff */
[----:B------:R-:W-:Y:S01]  /*1c70*/  UMOV UR18, 0x0 ;  /* 0x0000000000127882 */ /* 0x000fe20000000000 */
[----:B------:R-:W-:Y:S01]  /*1c80*/  UMOV UR19, 0x10000000 ;  /* 0x1000000000137882 */ /* 0x000fe20000000000 */
[----:B------:R-:W-:Y:S01]  /*1c90*/  UMOV UR12, UR36 ;  /* 0x00000024000c7c82 */ /* 0x000fe20008000000 */
[----:B------:R3:W4:Y:S01]  /*1ca0*/  SYNCS.PHASECHK.TRANS64.TRYWAIT P0, [UR8+0x60], R0 ;  /* 0x00006000ff0075a7 */ /* 0x0007220008001108 */
[----:B------:R-:W-:Y:S01]  /*1cb0*/  USHF.L.U32 UR8, UR4, 0xd, URZ ;  /* 0x0000000d04087899 */ /* 0x000fe200080006ff */
[----:B------:R-:W-:-:S02]  /*1cc0*/  UMOV UR9, UR33 ;  /* 0x0000002100097c82 */ /* 0x000fc40008000000 */
[----:B------:R-:W-:Y:S01]  /*1cd0*/  UMOV UR4, 0x30000 ;  /* 0x0003000000047882 */ /* 0x000fe20000000000 */
[----:B------:R-:W-:Y:S02]  /*1ce0*/  ULOP3.LUT UR32, UR8, UR21, URZ, 0xfc, !UPT ;  /* 0x0000001508207292 */ /* 0x000fe4000f8efcff */
[----:B------:R-:W-:Y:S02]  /*1cf0*/  UIADD3 UR8, UPT, UPT, UR6, 0x20400, UR8 ;  /* 0x0002040006087890 */ /* 0x000fe4000fffe008 */
[----:B------:R-:W-:Y:S01]  /*1d00*/  UIADD3 UR32, UPT, UPT, UR6, 0x8400, UR32 ;  /* 0x0000840006207890 */ /* 0x000fe2000fffe020 */
[----:B------:R-:W-:Y:S01]  /*1d10*/  UMOV UR10, UR34 ;  /* 0x00000022000a7c82 */ /* 0x000fe20008000000 */
[----:B------:R-:W-:Y:S01]  /*1d20*/  UIADD3 UR7, UPT, UPT, UR7, 0x1, URZ ;  /* 0x0000000107077890 */ /* 0x000fe2000fffe0ff */
[----:B------:R-:W-:-:S03]  /*1d30*/  UMOV UR13, UR24 ;  /* 0x00000018000d7c82 */ /* 0x000fc60008000000 */
[----:B------:R-:W-:-:S03]  /*1d40*/  UISETP.NE.AND UP0, UPT, UR7, UR24, UPT ;  /* 0x000000180700728c */ /* 0x000fc6000bf05270 */
[----:B------:R1:W-:Y:S01]  /*1d50*/  UTMALDG.3D.MULTICAST [UR32], [UR16], UR4, desc[UR18] ;  /* 0x00001220100073b4 */ /* 0x0003e20008011804 */
[----:B------:R3:W-:Y:S01]  /*1d60*/  UTMALDG.3D [UR8], [UR14], desc[UR18] ;  /* 0x000012080e0075b4 */ /* 0x0007e20008011000 */
[----:B-1----:R-:W-:-:S04]  /*1d70*/  UMOV UR4, UR5 ;  /* 0x0000000500047c82 */ /* 0x002fc80008000000 */
[----:B---3--:R-:W-:Y:S05]  /*1d80*/  BRA.U UP0, `(.L_x_32) ;  /* 0xfffffffd004c7547 */ /* 0x008fea000b83ffff */
.L_x_26:
[----:B------:R-:W-:Y:S01]  /*1d90*/  ULEA UR4, UR5, UR6, 0x3 ;  /* 0x0000000605047291 */ /* 0x000fe2000f8e18ff */
[----:B-1----:R-:W-:Y:S01]  /*1da0*/  SHF.L.U32 R0, R12, 0x1f, RZ ;  /* 0x0000001f0c007819 */ /* 0x002fe200000006ff */
[----:B------:R-:W-:Y:S01]  /*1db0*/  @!P1 SYNCS.ARRIVE.TRANS64.A1T0 RZ, [UR6+0xe8], RZ ;  /* 0x0000e8ffffff99a7 */ /* 0x000fe20008100006 */
[----:B------:R-:W-:-:S06]  /*1dc0*/  UISETP.GT.AND UP0, UPT, UR41, UR40, UPT ;  /* 0x000000282900728c */ /* 0x000fcc000bf04270 */
[----:B--2-4-:R1:W2:Y:S03]  /*1dd0*/  SYNCS.PHASECHK.TRANS64.TRYWAIT P0, [UR4+0x60], R0 ;  /* 0x00006000ff0075a7 */ /* 0x0142a60008001104 */
[----:B------:R-:W-:Y:S05]  /*1de0*/  BRA.U !UP0, `(.L_x_33) ;  /* 0x0000000108c07547 */ /* 0x000fea000b800000 */
[----:B------:R-:W-:Y:S01]  /*1df0*/  UIADD3 UR26, UPT, UPT, UR43, UR13, URZ ;  /* 0x0000000d2b1a7290 */ /* 0x000fe2000fffe0ff */
[----:B------:R-:W-:-:S11]  /*1e00*/  UMOV UR4, UR5 ;  /* 0x0000000500047c82 */ /* 0x000fd60008000000 */
.L_x_39:
[----:B------:R-:W-:Y:S01]  /*1e10*/  ULEA UR17, UR4, UR6, 0x3 ;  /* 0x0000000604117291 */ /* 0x000fe2000f8e18ff */
[----:B--2---:R-:W-:Y:S01]  /*1e20*/  @!P3 MOV R2, 0x4000 ;  /* 0x000040000002b802 */ /* 0x004fe20000000f00 */
[----:B--2-4-:R-:W-:Y:S10]  /*1e30*/  @P0 BRA `(.L_x_34) ;  /* 0x00000000000c0947 */ /* 0x014ff40003800000 */
[----:B------:R-:W-:-:S04]  /*1e40*/  SHF.L.U32 R3, R12, 0x1f, RZ ;  /* 0x0000001f0c037819 */ /* 0x000fc800000006ff */
[----:B------:R-:W2:Y:S02]  /*1e50*/  SYNCS.PHASECHK.TRANS64.TRYWAIT P0, [UR17+0x60], R3 ;  /* 0x00006003ff0075a7 */ /* 0x000ea40008001111 */
[----:B--2---:R-:W-:Y:S05]  /*1e60*/  @!P0 BRA `(.L_x_35) ;  /* 0x0000006c00f08947 */ /* 0x004fea0003800000 */
.L_x_34:
[----:B------:R2:W-:Y:S01]  /*1e70*/  @!P3 SYNCS.ARRIVE.TRANS64 RZ, [UR17], R2 ;  /* 0x00000002ffffb9a7 */ /* 0x0005e20008000011 */
[----:B------:R-:W-:-:S04]  /*1e80*/  ULOP3.LUT UR5, UR25, 0x2, URZ, 0xfc, !UPT ;  /* 0x0000000219057892 */ /* 0x000fc8000f8efcff */
[----:B------:R-:W-:-:S09]  /*1e90*/  UISETP.NE.AND UP0, UPT, UR5, 0x2, UPT ;  /* 0x000000020500788c */ /* 0x000fd2000bf05270 */
[----:B------:R-:W-:Y:S05]  /*1ea0*/  BRA.U UP0, `(.L_x_36) ;  /* 0x0000000100047547 */ /* 0x000fea000b800000 */
[----:B------:R-:W-:Y:S05]  /*1eb0*/  BPT.TRAP 0x1 ;  /* 0x000000040000795c */ /* 0x000fea0000300000 */
.L_x_36:
[----:B------:R-:W-:Y:S04]  /*1ec0*/  BSSY.RECONVERGENT B0, `(.L_x_37) ;  /* 0x0000003000007945 */ /* 0x000fe80003800200 */
[----:B------:R-:W-:Y:S05]  /*1ed0*/  @P2 BRA `(.L_x_38) ;  /* 0x0000000000042947 */ /* 0x000fea0003800000 */
[----:B------:R-:W-:Y:S05]  /*1ee0*/  BPT.TRAP 0x1 ;  /* 0x000000040000795c */ /* 0x000fea0000300000 */
.L_x_38:
[----:B------:R-:W-:Y:S05]  /*1ef0*/  BSYNC.RECONVERGENT B0 ;  /* 0x0000000000007941 */ /* 0x000fea0003800200 */
.L_x_37:
[----:B------:R-:W-:Y:S02]  /*1f00*/  UIADD3 UR5, UPT, UPT, UR4, 0x1, URZ ;  /* 0x0000000104057890 */ /* 0x000fe4000fffe0ff */
[----:B------:R-:W-:Y:S02]  /*1f10*/  UIADD3 UR14, UP1, UPT, UR28, 0x80, URZ ;  /* 0x000000801c0e7890 */ /* 0x000fe4000ff3e0ff */
[----:B------:R-:W-:Y:S02]  /*1f20*/  UISETP.NE.AND UP0, UPT, UR5, 0xc, UPT ;  /* 0x0000000c0500788c */ /* 0x000fe4000bf05270 */
[----:B------:R-:W-:Y:S02]  /*1f30*/  USHF.L.U32 UR18, UR13, 0x6, URZ ;  /* 0x000000060d127899 */ /* 0x000fe400080006ff */
[----:B------:R-:W-:Y:S02]  /*1f40*/  USEL UR8, URZ, 0x1, UP0 ;  /* 0x00000001ff087887 */ /* 0x000fe40008000000 */
[----:B------:R-:W-:-:S02]  /*1f50*/  USEL UR5, UR5, URZ, UP0 ;  /* 0x000000ff05057287 */ /* 0x000fc40008000000 */
[----:B------:R-:W-:Y:S02]  /*1f60*/  UIADD3 UR22, UP0, UPT, UR28, 0x180, URZ ;  /* 0x000001801c167890 */ /* 0x000fe4000ff1e0ff */
[----:B------:R-:W-:Y:S01]  /*1f70*/  LOP3.LUT R12, R12, UR8, RZ, 0x3c, !PT ;  /* 0x000000080c0c7c12 */ /* 0x000fe2000f8e3cff */
[----:B------:R-:W-:Y:S02]  /*1f80*/  USHF.L.U32 UR8, UR4, 0xd, URZ ;  /* 0x0000000d04087899 */ /* 0x000fe400080006ff */
[----:B------:R-:W-:Y:S01]  /*1f90*/  ULEA UR7, UR5, UR6, 0x3 ;  /* 0x0000000605077291 */ /* 0x000fe2000f8e18ff */
[----:B-1----:R-:W-:Y:S01]  /*1fa0*/  SHF.L.U32 R0, R12, 0x1f, RZ ;  /* 0x0000001f0c007819 */ /* 0x002fe200000006ff */
[----:B------:R-:W-:Y:S02]  /*1fb0*/  ULOP3.LUT UR16, UR8, UR21, URZ, 0xfc, !UPT ;  /* 0x0000001508107292 */ /* 0x000fe4000f8efcff */
[----:B------:R-:W-:Y:S02]  /*1fc0*/  UIADD3.X UR15, UPT, UPT, URZ, UR29, URZ, UP1, !UPT ;  /* 0x0000001dff0f7290 */ /* 0x000fe40008ffe4ff */
[----:B------:R-:W-:-:S02]  /*1fd0*/  UIADD3 UR16, UPT, UPT, UR6, 0x8400, UR16 ;  /* 0x0000840006107890 */ /* 0x000fc4000fffe010 */
[----:B------:R-:W-:Y:S01]  /*1fe0*/  UIADD3 UR8, UPT, UPT, UR6, 0x20400, UR8 ;  /* 0x0002040006087890 */ /* 0x000fe2000fffe008 */
[----:B------:R3:W4:Y:S01]  /*1ff0*/  SYNCS.PHASECHK.TRANS64.TRYWAIT P0, [UR7+0x60], R0 ;  /* 0x00006000ff0075a7 */ /* 0x0007220008001107 */
[----:B------:R-:W-:Y:S01]  /*2000*/  UIADD3.X UR23, UPT, UPT, URZ, UR29, URZ, UP0, !UPT ;  /* 0x0000001dff177290 */ /* 0x000fe200087fe4ff */
[----:B------:R-:W-:Y:S01]  /*2010*/  UMOV UR4, 0x30000 ;  /* 0x0003000000047882 */ /* 0x000fe20000000000 */
[----:B------:R-:W-:Y:S01]  /*2020*/  UMOV UR30, 0x0 ;  /* 0x00000000001e7882 */ /* 0x000fe20000000000 */
[----:B------:R-:W-:Y:S01]  /*2030*/  UMOV UR31, 0x10000000 ;  /* 0x10000000001f7882 */ /* 0x000fe20000000000 */
[----:B------:R-:W-:Y:S01]  /*2040*/  UMOV UR19, UR35 ;  /* 0x0000002300137c82 */ /* 0x000fe20008000000 */
[----:B------:R-:W-:Y:S01]  /*2050*/  UMOV UR20, UR36 ;  /* 0x0000002400147c82 */ /* 0x000fe20008000000 */
[----:B------:R-:W-:Y:S01]  /*2060*/  UMOV UR12, UR36 ;  /* 0x00000024000c7c82 */ /* 0x000fe20008000000 */
[----:B------:R-:W-:Y:S01]  /*2070*/  UMOV UR9, UR17 ;  /* 0x0000001100097c82 */ /* 0x000fe20008000000 */
[----:B------:R-:W-:Y:S01]  /*2080*/  UMOV UR10, UR18 ;  /* 0x00000012000a7c82 */ /* 0x000fe20008000000 */
[----:B------:R1:W-:Y:S01]  /*2090*/  UTMALDG.3D.MULTICAST [UR16], [UR14], UR4, desc[UR30] ;  /* 0x00001e100e0073b4 */ /* 0x0003e20008011804 */
[----:B------:R-:W-:-:S04]  /*20a0*/  UIADD3 UR13, UPT, UPT, UR13, 0x1, URZ ;  /* 0x000000010d0d7890 */ /* 0x000fc8000fffe0ff */
[----:B------:R-:W-:Y:S01]  /*20b0*/  UISETP.NE.AND UP0, UPT, UR13, UR26, UPT ;  /* 0x0000001a0d00728c */ /* 0x000fe2000bf05270 */
[----:B------:R3:W-:Y:S01]  /*20c0*/  UTMALDG.3D [UR8], [UR22], desc[UR30] ;  /* 0x00001e08160075b4 */ /* 0x0007e20008011000 */
[----:B-1----:R-:W-:-:S07]  /*20d0*/  UMOV UR4, UR5 ;  /* 0x0000000500047c82 */ /* 0x002fce0008000000 */
[----:B---3--:R-:W-:Y:S05]  /*20e0*/  BRA.U UP0, `(.L_x_39) ;  /* 0xfffffffd00487547 */ /* 0x008fea000b83ffff */
.L_x_33:
[C---:B------:R-:W-:Y:S01]  /*20f0*/  LEA R3, R11.reuse, UR6, 0x3 ;  /* 0x000000060b037c11 */ /* 0x040fe2000f8e18ff */
[----:B------:R-:W-:Y:S01]  /*2100*/  NOP ;  /* 0x0000000000007918 */ /* 0x000fe20000000000 */
[----:B-1----:R-:W-:Y:S02]  /*2110*/  SHF.L.U32 R0, R10, 0x1f, RZ ;  /* 0x0000001f0a007819 */ /* 0x002fe400000006ff */
[----:B------:R-:W-:Y:S02]  /*2120*/  LEA R5, R11, UR6, 0x4 ;  /* 0x000000060b057c11 */ /* 0x000fe4000f8e20ff */
[----:B--2-4-:R-:W1:Y:S02]  /*2130*/  SYNCS.PHASECHK.TRANS64.TRYWAIT P0, [R3+URZ+0xf0], R0 ;  /* 0x0000f000030075a7 */ /* 0x014e6400080011ff */
[----:B-1----:R-:W-:Y:S05]  /*2140*/  @!P0 BRA `(.L_x_40) ;  /* 0x0000006c00508947 */ /* 0x002fea0003800000 */
.L_x_125:
[----:B------:R-:W2:Y:S01]  /*2150*/  LDS.128 R4, [R5+0x180] ;  /* 0x0001800005047984 */ /* 0x000ea20000000c00 */
[----:B------:R-:W-:Y:S01]  /*2160*/  UISETP.GE.AND UP0, UPT, UR42, 0x1, UPT ;  /* 0x000000012a00788c */ /* 0x000fe2000bf06270 */
[----:B------:R-:W-:Y:S01]  /*2170*/  @!PT LDS RZ, [RZ] ;  /* 0x00000000fffff984 */ /* 0x000fe20000000800 */
[----:B------:R-:W-:Y:S01]  /*2180*/  @!PT LDS RZ, [RZ] ;  /* 0x00000000fffff984 */ /* 0x000fe20000000800 */
[----:B------:R-:W-:Y:S01]  /*2190*/  @!PT LDS RZ, [RZ] ;  /* 0x00000000fffff984 */ /* 0x000fe20000000800 */
[----:B------:R-:W-:Y:S01]  /*21a0*/  @!PT LDS RZ, [RZ] ;  /* 0x00000000fffff984 */ /* 0x000fe20000000800 */
[----:B------:R3:W-:Y:S06]  /*21b0*/  MEMBAR.ALL.CTA ;  /* 0x0000000000007992 */ /* 0x0007ec0000008000 */
[----:B---3--:R-:W3:Y:S01]  /*21c0*/  FENCE.VIEW.ASYNC.S ;  /* 0x00000000000073c6 */ /* 0x008ee20000000000 */
[----:B--2---:R-:W-:-:S13]  /*21d0*/  LOP3.LUT P0, RZ, R6, 0x1, RZ, 0xc0, !PT ;  /* 0x0000000106ff7812 */ /* 0x004fda000780c0ff */
[----:B---3--:R-:W-:Y:S01]  /*21e0*/  VOTEU.ANY UP1, P0 ;  /* 0x0000000000ff7886 */ /* 0x008fe20000020100 */
[----:B------:R-:W-:-:S13]  /*21f0*/  PLOP3.LUT P0, PT, PT, PT, UP1, 0x80, 0x8 ;  /* 0x000000000008781c */ /* 0x000fda0003f0f018 */
[----:B-1----:R-:W-:Y:S02]  /*2200*/  @P0 LOP3.LUT R0, R5, 0xffff, RZ, 0xc0, !PT ;  /* 0x0000ffff05000812 */ /* 0x002fe400078ec0ff */
[----:B------:R-:W-:Y:S02]  /*2210*/  @P0 MOV R2, R4 ;  /* 0x0000000400020202 */ /* 0x000fe40000000f00 */
[----:B------:R-:W-:Y:S01]  /*2220*/  @P0 R2UR UR7, R0 ;  /* 0x00000000000702ca */ /* 0x000fe200000e0000 */
[----:B------:R-:W-:Y:S01]  /*2230*/  VIADD R0, R3, 0x100 ;  /* 0x0000010003007836 */ /* 0x000fe20000000000 */
[----:B------:R-:W-:Y:S02]  /*2240*/  @P0 SHF.R.U32.HI R4, RZ, 0x10, R5 ;  /* 0x00000010ff040819 */ /* 0x000fe40000011605 */
[----:B------:R-:W-:Y:S02]  /*2250*/  @P0 R2UR UR8, R2 ;  /* 0x00000000020802ca */ /* 0x000fe400000e0000 */
[----:B------:R-:W-:-:S02]  /*2260*/  PRMT R0, RZ, 0x654, R0 ;  /* 0x00000654ff007816 */ /* 0x000fc40000000000 */
[----:B------:R-:W-:Y:S02]  /*2270*/  @P0 R2UR UR4, R4 ;  /* 0x00000000040402ca */ /* 0x000fe400000e0000 */
[----:B------:R1:W-:Y:S03]  /*2280*/  SYNCS.ARRIVE.TRANS64.RED.A1T0 RZ, [R0+URZ], RZ ;  /* 0x000000ff00ff79a7 */ /* 0x0003e600081004ff */
[----:B------:R-:W-:-:S04]  /*2290*/  @UP1 UMOV UR27, UR7 ;  /* 0x00000007001b1c82 */ /* 0x000fc80008000000 */
[----:B------:R-:W-:-:S04]  /*22a0*/  @UP1 UMOV UR37, UR8 ;  /* 0x0000000800251c82 */ /* 0x000fc80008000000 */
[----:B------:R-:W-:Y:S01]  /*22b0*/  @UP1 UMOV UR36, UR4 ;  /* 0x0000000400241c82 */ /* 0x000fe20008000000 */
[----:B------:R-:W-:Y:S05]  /*22c0*/  BRA.U !UP0, `(.L_x_41) ;  /* 0x0000000108d47547 */ /* 0x000fea000b800000 */
[----:B------:R-:W2:Y:S01]  /*22d0*/  LDCU.128 UR12, c[0x0][0xb10] ;  /* 0x00016200ff0c77ac */ /* 0x000ea20008000c00 */
[----:B------:R-:W3:Y:S01]  /*22e0*/  LDCU UR26, c[0x0][0xb20] ;  /* 0x00016400ff1a77ac */ /* 0x000ee20008000800 */
[----:B------:R-:W4:Y:S01]  /*22f0*/  LDCU UR20, c[0x0][0xb0c] ;  /* 0x00016180ff1477ac */ /* 0x000f220008000800 */
[----:B------:R-:W1:Y:S01]  /*2300*/  LDCU.64 UR10, c[0x0][0xb28] ;  /* 0x00016500ff0a77ac */ /* 0x000e620008000a00 */
[----:B------:R-:W-:Y:S02]  /*2310*/  UISETP.NE.AND UP3, UPT, UR42, 0x1, UPT ;  /* 0x000000012a00788c */ /* 0x000fe4000bf65270 */
[----:B--2---:R-:W-:Y:S02]  /*2320*/  UIMAD.WIDE.U32 UR16, UR38, UR15, URZ ;  /* 0x0000000f261072a5 */ /* 0x004fe4000f8e00ff */
[----:B------:R-:W-:Y:S02]  /*2330*/  UIMAD.WIDE.U32 UR8, UR39, UR12, URZ ;  /* 0x0000000c270872a5 */ /* 0x000fe4000f8e00ff */
[----:B------:R-:W-:-:S02]  /*2340*/  UISETP.NE.AND UP0, UPT, UR14, 0x1, UPT ;  /* 0x000000010e00788c */ /* 0x000fc4000bf05270 */
[----:B------:R-:W-:Y:S01]  /*2350*/  UIMAD.WIDE.U32 UR22, UR27, UR15, URZ ;  /* 0x0000000f1b1672a5 */ /* 0x000fe2000f8e00ff */
[----:B------:R-:W-:Y:S02]  /*2360*/  UMOV UR16, UR17 ;  /* 0x0000001100107c82 */ /* 0x000fe40008000000 */
[----:B------:R-:W-:Y:S01]  /*2370*/  UMOV UR8, UR9 ;  /* 0x0000000900087c82 */ /* 0x000fe20008000000 */
[----:B---3--:R-:W-:Y:S02]  /*2380*/  USHF.R.U32.HI UR16, URZ, UR26, UR16 ;  /* 0x0000001aff107299 */ /* 0x008fe40008011610 */
[----:B----4-:R-:W-:Y:S02]  /*2390*/  UISETP.NE.AND UP2, UPT, UR20, 0x1, UPT ;  /* 0x000000011400788c */ /* 0x010fe4000bf45270 */
[----:B------:R-:W-:Y:S02]  /*23a0*/  USHF.R.U32.HI UR8, URZ, UR13, UR8 ;  /* 0x0000000dff087299 */ /* 0x000fe40008011608 */
[----:B------:R-:W-:-:S02]  /*23b0*/  USEL UR7, UR38, UR16, !UP0 ;  /* 0x0000001026077287 */ /* 0x000fc4000c000000 */
[----:B------:R-:W-:Y:S02]  /*23c0*/  USEL UR8, UR39, UR8, !UP2 ;  /* 0x0000000827087287 */ /* 0x000fe4000d000000 */
[----:B-1----:R-:W-:Y:S01]  /*23d0*/  UIMAD.WIDE.U32 UR16, UR7, UR10, URZ ;  /* 0x0000000a071072a5 */ /* 0x002fe2000f8e00ff */
[----:B------:R-:W-:Y:S01]  /*23e0*/  UMOV UR4, UR23 ;  /* 0x0000001700047c82 */ /* 0x000fe20008000000 */
[----:B------:R-:W-:Y:S02]  /*23f0*/  UIMAD.WIDE.U32 UR18, UR37, UR12, URZ ;  /* 0x0000000c251272a5 */ /* 0x000fe4000f8e00ff */
[----:B------:R-:W-:-:S03]  /*2400*/  UIMAD.WIDE.U32 UR22, UR8, UR10, URZ ;  /* 0x0000000a081672a5 */ /* 0x000fc6000f8e00ff */
[----:B------:R-:W-:Y:S01]  /*2410*/  UMOV UR16, UR17 ;  /* 0x0000001100107c82 */ /* 0x000fe20008000000 */
[----:B------:R-:W-:Y:S02]  /*2420*/  USHF.R.U32.HI UR4, URZ, UR26, UR4 ;  /* 0x0000001aff047299 */ /* 0x000fe40008011604 */
[----:B------:R-:W-:Y:S01]  /*2430*/  @UP3 USHF.R.U32.HI UR7, URZ, UR11, UR16 ;  /* 0x0000000bff073299 */ /* 0x000fe20008011610 */
[----:B------:R-:W-:Y:S01]  /*2440*/  UMOV UR18, UR19 ;  /* 0x0000001300127c82 */ /* 0x000fe20008000000 */
[----:B------:R-:W-:Y:S01]  /*2450*/  UMOV UR22, UR23 ;  /* 0x0000001700167c82 */ /* 0x000fe20008000000 */
[----:B------:R-:W-:Y:S02]  /*2460*/  USHF.R.U32.HI UR13, URZ, UR13, UR18 ;  /* 0x0000000dff0d7299 */ /* 0x000fe40008011612 */
[----:B------:R-:W-:Y:S02]  /*2470*/  USEL UR4, UR27, UR4, !UP0 ;  /* 0x000000041b047287 */ /* 0x000fe4000c000000 */
[----:B------:R-:W-:-:S02]  /*2480*/  @UP3 USHF.R.U32.HI UR8, URZ, UR11, UR22 ;  /* 0x0000000bff083299 */ /* 0x000fc40008011616 */
[----:B------:R-:W-:Y:S02]  /*2490*/  UIMAD UR9, UR42, UR7, URZ ;  /* 0x000000072a0972a4 */ /* 0x000fe4000f8e02ff */
[----:B------:R-:W-:Y:S02]  /*24a0*/  USEL UR7, UR37, UR13, !UP2 ;  /* 0x0000000d25077287 */ /* 0x000fe4000d000000 */
[----:B------:R-:W-:Y:S02]  /*24b0*/  UIMAD UR12, UR42, UR8, URZ ;  /* 0x000000082a0c72a4 */ /* 0x000fe4000f8e02ff */
[----:B------:R-:W-:Y:S02]  /*24c0*/  UISETP.GE.AND UP0, UPT, UR4, UR9, UPT ;  /* 0x000000090400728c */ /* 0x000fe4000bf06270 */
[----:B------:R-:W-:Y:S02]  /*24d0*/  UIMAD.WIDE.U32 UR16, UR4, UR10, URZ ;  /* 0x0000000a041072a5 */ /* 0x000fe4000f8e00ff */
[----:B------:R-:W-:-:S02]  /*24e0*/  UISETP.GE.OR UP0, UPT, UR7, UR12, UP0 ;  /* 0x0000000c0700728c */ /* 0x000fc40008706670 */
        /* <DEDUP_REMOVED lines=19> */
.L_x_41:
[----:B------:R-:W2:Y:S02]  /*2620*/  LDCU UR4, c[0x0][0xb30] ;  /* 0x00016600ff0477ac */ /* 0x000ea40008000800 */
[----:B--2---:R-:W-:-:S09]  /*2630*/  UISETP.NE.AND UP0, UPT, UR4, 0x1, UPT ;  /* 0x000000010400788c */ /* 0x004fd2000bf05270 */
[----:B------:R-:W-:Y:S05]  /*2640*/  BRA.U UP0, `(.L_x_42) ;  /* 0x0000000100447547 */ /* 0x000fea000b800000 */
[----:B------:R-:W2:Y:S01]  /*2650*/  LDCU.128 UR12, c[0x0][0xb10] ;  /* 0x00016200ff0c77ac */ /* 0x000ea20008000c00 */
[----:B------:R-:W3:Y:S01]  /*2660*/  LDCU UR16, c[0x0][0xb0c] ;  /* 0x00016180ff1077ac */ /* 0x000ee20008000800 */
[----:B------:R-:W4:Y:S01]  /*2670*/  LDCU UR17, c[0x0][0xb20] ;  /* 0x00016400ff1177ac */ /* 0x000f220008000800 */
[----:B--2---:R-:W-:Y:S02]  /*2680*/  UIMAD.WIDE.U32 UR10, UR37, UR12, URZ ;  /* 0x0000000c250a72a5 */ /* 0x004fe4000f8e00ff */
[----:B------:R-:W-:Y:S02]  /*2690*/  UIMAD.WIDE.U32 UR8, UR27, UR15, URZ ;  /* 0x0000000f1b0872a5 */ /* 0x000fe4000f8e00ff */
[----:B---3--:R-:W-:Y:S02]  /*26a0*/  UISETP.NE.AND UP2, UPT, UR16, 0x1, UPT ;  /* 0x000000011000788c */ /* 0x008fe4000bf45270 */
[----:B------:R-:W-:Y:S01]  /*26b0*/  UISETP.NE.AND UP0, UPT, UR14, 0x1, UPT ;  /* 0x000000010e00788c */ /* 0x000fe2000bf05270 */
[----:B------:R-:W-:-:S02]  /*26c0*/  UMOV UR7, UR11 ;  /* 0x0000000b00077c82 */ /* 0x000fc40008000000 */
[----:B------:R-:W-:Y:S01]  /*26d0*/  UMOV UR4, UR9 ;  /* 0x0000000900047c82 */ /* 0x000fe20008000000 */
[----:B------:R-:W-:Y:S02]  /*26e0*/  USHF.R.U32.HI UR7, URZ, UR13, UR7 ;  /* 0x0000000dff077299 */ /* 0x000fe40008011607 */
[----:B----4-:R-:W-:Y:S02]  /*26f0*/  USHF.R.U32.HI UR4, URZ, UR17, UR4 ;  /* 0x00000011ff047299 */ /* 0x010fe40008011604 */
[----:B------:R-:W-:Y:S02]  /*2700*/  USEL UR7, UR37, UR7, !UP2 ;  /* 0x0000000725077287 */ /* 0x000fe4000d000000 */
[----:B------:R-:W-:-:S04]  /*2710*/  USEL UR4, UR27, UR4, !UP0 ;  /* 0x000000041b047287 */ /* 0x000fc8000c000000 */
[----:B------:R-:W-:Y:S02]  /*2720*/  UIADD3 UR8, UPT, UPT, UR7, -UR4, URZ ;  /* 0x8000000407087290 */ /* 0x000fe4000fffe0ff */
[----:B------:R-:W-:Y:S02]  /*2730*/  UIADD3 UR4, UPT, UPT, -UR7, UR4, URZ ;  /* 0x0000000407047290 */ /* 0x000fe4000fffe1ff */
[----:B------:R-:W-:Y:S02]  /*2740*/  UIMAD UR27, UR8, UR14, UR27 ;  /* 0x0000000e081b72a4 */ /* 0x000fe4000f8e021b */
[----:B------:R-:W-:-:S12]  /*2750*/  UIMAD UR37, UR4, UR16, UR37 ;  /* 0x00000010042572a4 */ /* 0x000fd8000f8e0225 */
.L_x_42:
[----:B------:R-:W-:Y:S01]  /*2760*/  VIADD R11, R11, 0x1 ;  /* 0x000000010b0b7836 */ /* 0x000fe20000000000 */
[----:B------:R-:W-:Y:S01]  /*2770*/  R2UR UR4, R160 ;  /* 0x00000000a00472ca */ /* 0x000fe200000e0000 */
[----:B------:R-:W-:Y:S01]  /*2780*/  UIADD3 UR20, UPT, UPT, UR27, UR63, URZ ;  /* 0x0000003f1b147290 */ /* 0x000fe2000fffe0ff */
[----:B------:R-:W-:Y:S02]  /*2790*/  PLOP3.LUT P1, PT, PT, PT, PT, 0x80, 0x8 ;  /* 0x000000000008781c */ /* 0x000fe40003f2f070 */
[----:B------:R-:W-:-:S04]  /*27a0*/  ISETP.NE.AND P0, PT, R11, 0x2, PT ;  /* 0x000000020b00780c */ /* 0x000fc80003f05270 */
[----:B------:R-:W-:Y:S02]  /*27b0*/  SEL R3, RZ, 0x1, P0 ;  /* 0x00000001ff037807 */ /* 0x000fe40000000000 */
[----:B------:R-:W-:Y:S02]  /*27c0*/  SEL R11, R11, RZ, P0 ;  /* 0x000000ff0b0b7207 */ /* 0x000fe40000000000 */
[----:B------:R-:W-:Y:S01]  /*27d0*/  LOP3.LUT R10, R10, R3, RZ, 0x3c, !PT ;  /* 0x000000030a0a7212 */ /* 0x000fe200078e3cff */
[----:B------:R-:W-:Y:S01]  /*27e0*/  UIADD3 UR16, UPT, UPT, UR37, UR4, URZ ;  /* 0x0000000425107290 */ /* 0x000fe2000fffe0ff */
[----:B------:R-:W-:Y:S11]  /*27f0*/  BRA.U UP1, `(.L_x_43) ;  /* 0xfffffff101407547 */ /* 0x000ff6000b83ffff */
[----:B------:R-:W-:Y:S01]  /*2800*/  UIADD3 UR7, UPT, UPT, UR6, 0x60, URZ ;  /* 0x0000006006077890 */ /* 0x000fe2000fffe0ff */
[----:B------:R-:W-:-:S03]  /*2810*/  SHF.L.U32 R3, R12, 0x1f, RZ ;  /* 0x0000001f0c037819 */ /* 0x000fc600000006ff */
[----:B------:R-:W-:-:S09]  /*2820*/  ULEA UR4, UR5, UR7, 0x3 ;  /* 0x0000000705047291 */ /* 0x000fd2000f8e18ff */
[----:B------:R-:W2:Y:S02]  /*2830*/  SYNCS.PHASECHK.TRANS64.TRYWAIT P0, [UR4], R3 ;  /* 0x00000003ff0075a7 */ /* 0x000ea40008001104 */
[----:B--2---:R-:W-:Y:S05]  /*2840*/  @!P0 BRA `(.L_x_44) ;  /* 0x0000006400a48947 */ /* 0x004fea0003800000 */
.L_x_127:
[----:B------:R-:W-:-:S04]  /*2850*/  UIADD3 UR4, UPT, UPT, UR5, 0x1, URZ ;  /* 0x0000000105047890 */ /* 0x000fc8000fffe0ff */
[----:B------:R-:W-:-:S04]  /*2860*/  UISETP.NE.AND UP0, UPT, UR4, 0xc, UPT ;  /* 0x0000000c0400788c */ /* 0x000fc8000bf05270 */
[----:B------:R-:W-:Y:S02]  /*2870*/  USEL UR6, URZ, 0x1, UP0 ;  /* 0x00000001ff067887 */ /* 0x000fe40008000000 */
[----:B------:R-:W-:-:S04]  /*2880*/  USEL UR4, UR4, URZ, UP0 ;  /* 0x000000ff04047287 */ /* 0x000fc80008000000 */
[----:B------:R-:W-:Y:S01]  /*2890*/  ULEA UR5, UR4, UR7, 0x3 ;  /* 0x0000000704057291 */ /* 0x000fe2000f8e18ff */
[----:B------:R-:W-:-:S04]  /*28a0*/  LOP3.LUT R2, R12, UR6, RZ, 0x3c, !PT ;  /* 0x000000060c027c12 */ /* 0x000fc8000f8e3cff */
[----:B-1----:R-:W-:-:S04]  /*28b0*/  SHF.L.U32 R3, R2, 0x1f, RZ ;  /* 0x0000001f02037819 */ /* 0x002fc800000006ff */
[----:B------:R-:W1:Y:S02]  /*28c0*/  SYNCS.PHASECHK.TRANS64.TRYWAIT P0, [UR5], R3 ;  /* 0x00000003ff0075a7 */ /* 0x000e640008001105 */
[----:B-1----:R-:W-:Y:S05]  /*28d0*/  @!P0 BRA `(.L_x_45) ;  /* 0x0000006400988947 */ /* 0x002fea0003800000 */
.L_x_129:
        /* <DEDUP_REMOVED lines=9> */
.L_x_131:
        /* <DEDUP_REMOVED lines=9> */
.L_x_133:
        /* <DEDUP_REMOVED lines=9> */
.L_x_135:
        /* <DEDUP_REMOVED lines=9> */
.L_x_137:
        /* <DEDUP_REMOVED lines=9> */
.L_x_139:
        /* <DEDUP_REMOVED lines=9> */
.L_x_141:
        /* <DEDUP_REMOVED lines=9> */
.L_x_143:
        /* <DEDUP_REMOVED lines=9> */
.L_x_145:
        /* <DEDUP_REMOVED lines=9> */
.L_x_147:
[----:B------:R-:W-:-:S04]  /*2df0*/  UIADD3 UR4, UPT, UPT, UR4, 0x1, URZ ;  /* 0x0000000104047890 */ /* 0x000fc8000fffe0ff */
[----:B------:R-:W-:-:S04]  /*2e00*/  UISETP.NE.AND UP0, UPT, UR4, 0xc, UPT ;  /* 0x0000000c0400788c */ /* 0x000fc8000bf05270 */
[----:B------:R-:W-:Y:S02]  /*2e10*/  USEL UR5, URZ, 0x1, UP0 ;  /* 0x00000001ff057887 */ /* 0x000fe40008000000 */
[----:B------:R-:W-:-:S04]  /*2e20*/  USEL UR4, UR4, URZ, UP0 ;  /* 0x000000ff04047287 */ /* 0x000fc80008000000 */
[----:B------:R-:W-:Y:S01]  /*2e30*/  ULEA UR4, UR4, UR7, 0x3 ;  /* 0x0000000704047291 */ /* 0x000fe2000f8e18ff */
[----:B-1----:R-:W-:-:S04]  /*2e40*/  LOP3.LUT R3, R2, UR5, RZ, 0x3c, !PT ;  /* 0x0000000502037c12 */ /* 0x002fc8000f8e3cff */
[----:B------:R-:W-:Y:S01]  /*2e50*/  SHF.L.U32 R3, R3, 0x1f, RZ ;  /* 0x0000001f03037819 */ /* 0x000fe200000006ff */
[----:B------:R-:W-:-:S07]  /*2e60*/  IMAD.U32 R0, RZ, RZ, UR4 ;  /* 0x00000004ff007e24 */ /* 0x000fce000f8e00ff */
.L_x_55:
[----:B-1----:R1:W2:Y:S02]  /*2e70*/  SYNCS.PHASECHK.TRANS64.TRYWAIT P0, [R0+URZ], R3 ;  /* 0x00000003000075a7 */ /* 0x0022a400080011ff */
[----:B--2---:R-:W-:Y:S05]  /*2e80*/  @!P0 NANOSLEEP.SYNCS 0x989680 ;  /* 0x009896800000895d */ /* 0x004fea0003900000 */
[----:B------:R-:W2:Y:S02]  /*2e90*/  @!P0 SYNCS.PHASECHK.TRANS64 P0, [R0+URZ], R3 ;  /* 0x00000003000085a7 */ /* 0x000ea400080010ff */
[----:B--2---:R-:W-:Y:S05]  /*2ea0*/  @P0 EXIT ;  /* 0x000000000000094d */ /* 0x004fea0003800000 */
[----:B------:R-:W-:Y:S05]  /*2eb0*/  BRA `(.L_x_55) ;  /* 0xfffffffc00ec7947 */ /* 0x000fea000383ffff */
.L_x_23:
[----:B------:R-:W-:-:S04]  /*2ec0*/  UISETP.NE.AND UP0, UPT, UR45, URZ, UPT ;  /* 0x000000ff2d00728c */ /* 0x000fc8000bf05270 */
[----:B------:R-:W-:-:S09]  /*2ed0*/  UISETP.NE.OR UP0, UPT, UR17, 0x1, UP0 ;  /* 0x000000011100788c */ /* 0x000fd20008705670 */
[----:B------:R-:W-:Y:S05]  /*2ee0*/  BRA.U UP0, `(.L_x_56) ;  /* 0x0000000500487547 */ /* 0x000fea000b800000 */
[----:B------:R-:W-:Y:S01]  /*2ef0*/  ISETP.GE.U32.AND P2, PT, R0, 0x2, PT ;  /* 0x000000020000780c */ /* 0x000fe20003f46070 */
[----:B------:R-:W-:Y:S01]  /*2f00*/  IMAD.MOV.U32 R12, RZ, RZ, 0x1 ;  /* 0x00000001ff0c7424 */ /* 0x000fe200078e00ff */
[----:B------:R-:W-:Y:S02]  /*2f10*/  CS2R R10, SRZ ;  /* 0x00000000000a7805 */ /* 0x000fe4000001ff00 */
[----:B------:R-:W-:Y:S01]  /*2f20*/  CS2R R8, SRZ ;  /* 0x0000000000087805 */ /* 0x000fe2000001ff00 */
[----:B------:R-:W-:Y:S01]  /*2f30*/  UMOV UR6, 0x400 ;  /* 0x0000040000067882 */ /* 0x000fe20000000000 */
[----:B------:R-:W-:Y:S01]  /*2f40*/  UMOV UR5, URZ ;  /* 0x000000ff00057c82 */ /* 0x000fe20008000000 */
[----:B------:R-:W-:-:S12]  /*2f50*/  ULEA UR6, UR45, UR6, 0x18 ;  /* 0x000000062d067291 */ /* 0x000fd8000f8ec0ff */
.L_x_60:
[----:B------:R-:W-:Y:S02]  /*2f60*/  LEA R2, R8, UR6, 0x3 ;  /* 0x0000000608027c11 */ /* 0x000fe4000f8e18ff */
[----:B------:R-:W-:-:S03]  /*2f70*/  SHF.L.U32 R5, R9, 0x1f, RZ ;  /* 0x0000001f09057819 */ /* 0x000fc600000006ff */
[----:B------:R-:W-:Y:S01]  /*2f80*/  VIADD R4, R2, 0x160 ;  /* 0x0000016002047836 */ /* 0x000fe20000000000 */
[----:B------:R-:W1:Y:S02]  /*2f90*/  SYNCS.PHASECHK.TRANS64.TRYWAIT P0, [R2+URZ+0x150], R5 ;  /* 0x00015005020075a7 */ /* 0x000e6400080011ff */
[----:B-1----:R-:W-:Y:S05]  /*2fa0*/  @!P0 BRA `(.L_x_57) ;  /* 0x0000006000d48947 */ /* 0x002fea0003800000 */
.L_x_148:
[----:B------:R-:W-:Y:S01]  /*2fb0*/  ULEA UR4, UR5, UR6, 0x3 ;  /* 0x0000000605047291 */ /* 0x000fe2000f8e18ff */
[----:B------:R-:W-:Y:S02]  /*2fc0*/  PRMT R4, RZ, 0x654, R4 ;  /* 0x00000654ff047816 */ /* 0x000fe40000000004 */
[----:B-1----:R-:W-:Y:S01]  /*2fd0*/  SHF.L.U32 R5, R12, 0x1f, RZ ;  /* 0x0000001f0c057819 */ /* 0x002fe200000006ff */
[----:B------:R-:W-:Y:S01]  /*2fe0*/  UIADD3 UR7, UPT, UPT, UR4, 0xf0, URZ ;  /* 0x000000f004077890 */ /* 0x000fe2000fffe0ff */
[----:B------:R1:W-:Y:S05]  /*2ff0*/  SYNCS.ARRIVE.TRANS64.RED.A1T0 RZ, [R4+URZ], RZ ;  /* 0x000000ff04ff79a7 */ /* 0x0003ea00081004ff */
[----:B------:R-:W-:Y:S01]  /*3000*/  IMAD.U32 R7, RZ, RZ, UR7 ;  /* 0x00000007ff077e24 */ /* 0x000fe2000f8e00ff */
[----:B------:R-:W2:Y:S04]  /*3010*/  SYNCS.PHASECHK.TRANS64.TRYWAIT P0, [UR4+0x100], R5 ;  /* 0x00010005ff0075a7 */ /* 0x000ea80008001104 */
[----:B------:R-:W-:Y:S01]  /*3020*/  PRMT R6, R0, 0x654, R7 ;  /* 0x0000065400067816 */ /* 0x000fe20000000007 */
[----:B-1----:R-:W-:Y:S01]  /*3030*/  @!P2 IMAD.MOV.U32 R4, RZ, RZ, 0x10 ;  /* 0x00000010ff04a424 */ /* 0x002fe200078e00ff */
[----:B--2---:R-:W-:Y:S06]  /*3040*/  @!P0 BRA `(.L_x_58) ;  /* 0x0000006000c08947 */ /* 0x004fec0003800000 */
.L_x_150:
[----:B------:R-:W-:Y:S01]  /*3050*/  ULEA UR8, UR5, UR6, 0x4 ;  /* 0x0000000605087291 */ /* 0x000fe2000f8e20ff */
[----:B------:R-:W-:Y:S01]  /*3060*/  SEL R3, R6, R3, !P2 ;  /* 0x0000000306037207 */ /* 0x000fe20005000000 */
[----:B------:R-:W-:Y:S01]  /*3070*/  UIADD3 UR9, UPT, UPT, UR4, 0xf0, URZ ;  /* 0x000000f004097890 */ /* 0x000fe2000fffe0ff */
[----:B-1----:R-:W-:Y:S01]  /*3080*/  LEA R2, R11, UR6, 0x3 ;  /* 0x000000060b027c11 */ /* 0x002fe2000f8e18ff */
[----:B------:R-:W-:Y:S01]  /*3090*/  UIADD3 UR8, UPT, UPT, UR8, 0x180, URZ ;  /* 0x0000018008087890 */ /* 0x000fe2000fffe0ff */
[----:B------:R-:W-:Y:S01]  /*30a0*/  SHF.L.U32 R5, R10, 0x1f, RZ ;  /* 0x0000001f0a057819 */ /* 0x000fe200000006ff */
[----:B------:R1:W-:Y:S01]  /*30b0*/  @!P2 SYNCS.ARRIVE.TRANS64.RED RZ, [R3+URZ], R4 ;  /* 0x0000000403ffa9a7 */ /* 0x0003e200080004ff */
[----:B------:R-:W-:Y:S01]  /*30c0*/  UIADD3 UR4, UPT, UPT, UR5, 0x1, URZ ;  /* 0x0000000105047890 */ /* 0x000fe2000fffe0ff */
[----:B------:R-:W-:-:S03]  /*30d0*/  VIADD R8, R8, 0x1 ;  /* 0x0000000108087836 */ /* 0x000fc60000000000 */
[----:B------:R-:W-:Y:S02]  /*30e0*/  UISETP.NE.AND UP0, UPT, UR4, 0x2, UPT ;  /* 0x000000020400788c */ /* 0x000fe4000bf05270 */
[----:B------:R-:W-:Y:S06]  /*30f0*/  UGETNEXTWORKID.BROADCAST [UR8], [UR9] ;  /* 0x00000000080073ca */ /* 0x000fec0008000100 */
[----:B------:R-:W-:Y:S01]  /*3100*/  USEL UR7, URZ, 0x1, UP0 ;  /* 0x00000001ff077887 */ /* 0x000fe20008000000 */
[----:B------:R-:W-:Y:S01]  /*3110*/  ISETP.NE.AND P0, PT, R8, 0x2, PT ;  /* 0x000000020800780c */ /* 0x000fe20003f05270 */
[----:B------:R-:W-:Y:S01]  /*3120*/  USEL UR5, UR4, URZ, UP0 ;  /* 0x000000ff04057287 */ /* 0x000fe20008000000 */
[----:B------:R-:W2:Y:S03]  /*3130*/  SYNCS.PHASECHK.TRANS64.TRYWAIT P1, [R2+URZ+0xf0], R5 ;  /* 0x0000f005020075a7 */ /* 0x000ea600080211ff */
[----:B------:R-:W-:Y:S01]  /*3140*/  LOP3.LUT R12, R12, UR7, RZ, 0x3c, !PT ;  /* 0x000000070c0c7c12 */ /* 0x000fe2000f8e3cff */
[----:B-12---:R-:W-:Y:S07]  /*3150*/  @!P1 BRA `(.L_x_59) ;  /* 0x0000006000949947 */ /* 0x006fee0003800000 */
.L_x_151:
[C---:B------:R-:W-:Y:S01]  /*3160*/  LEA R4, R11.reuse, UR6, 0x4 ;  /* 0x000000060b047c11 */ /* 0x040fe2000f8e20ff */
[----:B-1----:R-:W-:Y:S01]  /*3170*/  VIADD R2, R2, 0x100 ;  /* 0x0000010002027836 */ /* 0x002fe20000000000 */
[----:B------:R-:W-:Y:S01]  /*3180*/  SEL R8, R8, RZ, P0 ;  /* 0x000000ff08087207 */ /* 0x000fe20000000000 */
[----:B------:R-:W-:-:S03]  /*3190*/  VIADD R11, R11, 0x1 ;  /* 0x000000010b0b7836 */ /* 0x000fc60000000000 */
[----:B------:R-:W1:Y:S01]  /*31a0*/  LDS.128 R4, [R4+0x180] ;  /* 0x0001800004047984 */ /* 0x000e620000000c00 */
[----:B------:R-:W-:Y:S02]  /*31b0*/  PRMT R2, RZ, 0x654, R2 ;  /* 0x00000654ff027816 */ /* 0x000fe40000000002 */
[C---:B------:R-:W-:Y:S01]  /*31c0*/  ISETP.NE.AND P1, PT, R11.reuse, 0x2, PT ;  /* 0x000000020b00780c */ /* 0x040fe20003f25270 */
[----:B------:R-:W-:Y:S01]  /*31d0*/  @!PT LDS RZ, [RZ] ;  /* 0x00000000fffff984 */ /* 0x000fe20000000800 */
[----:B------:R-:W-:Y:S01]  /*31e0*/  @!PT LDS RZ, [RZ] ;  /* 0x00000000fffff984 */ /* 0x000fe20000000800 */
[----:B------:R-:W-:Y:S01]  /*31f0*/  @!PT LDS RZ, [RZ] ;  /* 0x00000000fffff984 */ /* 0x000fe20000000800 */
[----:B------:R-:W-:Y:S01]  /*3200*/  @!PT LDS RZ, [RZ] ;  /* 0x00000000fffff984 */ /* 0x000fe20000000800 */
[----:B------:R2:W-:Y:S06]  /*3210*/  MEMBAR.ALL.CTA ;  /* 0x0000000000007992 */ /* 0x0005ec0000008000 */
[----:B--2---:R-:W2:Y:S01]  /*3220*/  FENCE.VIEW.ASYNC.S ;  /* 0x00000000000073c6 */ /* 0x004ea20000000000 */
[----:B------:R-:W-:Y:S01]  /*3230*/  SEL R11, R11, RZ, P1 ;  /* 0x000000ff0b0b7207 */ /* 0x000fe20000800000 */
[----:B--2---:R2:W-:Y:S01]  /*3240*/  SYNCS.ARRIVE.TRANS64.RED.A1T0 RZ, [R2+URZ], RZ ;  /* 0x000000ff02ff79a7 */ /* 0x0045e200081004ff */
[----:B-1----:R-:W-:-:S02]  /*3250*/  LOP3.LUT P3, RZ, R6, 0x1, RZ, 0xc0, !PT ;  /* 0x0000000106ff7812 */ /* 0x002fc4000786c0ff */
[----:B------:R-:W-:-:S04]  /*3260*/  SEL R5, RZ, 0x1, P1 ;  /* 0x00000001ff057807 */ /* 0x000fc80000800000 */
[----:B------:R-:W-:Y:S02]  /*3270*/  LOP3.LUT R10, R10, R5, RZ, 0x3c, !PT ;  /* 0x000000050a0a7212 */ /* 0x000fe400078e3cff */
[----:B--2---:R-:W-:-:S04]  /*3280*/  SEL R2, RZ, 0x1, P0 ;  /* 0x00000001ff027807 */ /* 0x004fc80000000000 */
[----:B------:R-:W-:Y:S01]  /*3290*/  LOP3.LUT R9, R9, R2, RZ, 0x3c, !PT ;  /* 0x0000000209097212 */ /* 0x000fe200078e3cff */
[----:B------:R-:W-:Y:S06]  /*32a0*/  @P3 BRA `(.L_x_60) ;  /* 0xfffffffc002c3947 */ /* 0x000fec000383ffff */
[----:B------:R-:W-:Y:S01]  /*32b0*/  ULEA UR4, UR5, UR6, 0x3 ;  /* 0x0000000605047291 */ /* 0x000fe2000f8e18ff */
[----:B------:R-:W-:-:S08]  /*32c0*/  SHF.L.U32 R3, R12, 0x1f, RZ ;  /* 0x0000001f0c037819 */ /* 0x000fd000000006ff */
[----:B------:R-:W1:Y:S02]  /*32d0*/  SYNCS.PHASECHK.TRANS64 P0, [UR4+0x100], R3 ;  /* 0x00010003ff0075a7 */ /* 0x000e640008001004 */
[----:B-1----:R-:W-:Y:S05]  /*32e0*/  @P0 BRA `(.L_x_61) ;  /* 0x0000000000080947 */ /* 0x002fea0003800000 */
[----:B------:R-:W1:Y:S02]  /*32f0*/  SYNCS.PHASECHK.TRANS64.TRYWAIT P0, [UR4+0x100], R3 ;  /* 0x00010003ff0075a7 */ /* 0x000e640008001104 */
[----:B-1----:R-:W-:Y:S05]  /*3300*/  @!P0 BRA `(.L_x_62) ;  /* 0x00000060003c8947 */ /* 0x002fea0003800000 */
.L_x_61:
[----:B------:R-:W-:-:S04]  /*3310*/  UIADD3 UR7, UPT, UPT, UR5, 0x1, URZ ;  /* 0x0000000105077890 */ /* 0x000fc8000fffe0ff */
[----:B------:R-:W-:-:S04]  /*3320*/  UISETP.NE.AND UP0, UPT, UR7, 0x2, UPT ;  /* 0x000000020700788c */ /* 0x000fc8000bf05270 */
[----:B------:R-:W-:Y:S02]  /*3330*/  USEL UR8, URZ, 0x1, UP0 ;  /* 0x00000001ff087887 */ /* 0x000fe40008000000 */
[----:B------:R-:W-:-:S04]  /*3340*/  USEL UR7, UR7, URZ, UP0 ;  /* 0x000000ff07077287 */ /* 0x000fc80008000000 */
[----:B------:R-:W-:Y:S01]  /*3350*/  ULEA UR7, UR7, UR6, 0x3 ;  /* 0x0000000607077291 */ /* 0x000fe2000f8e18ff */
[----:B-1----:R-:W-:-:S04]  /*3360*/  LOP3.LUT R3, R12, UR8, RZ, 0x3c, !PT ;  /* 0x000000080c037c12 */ /* 0x002fc8000f8e3cff */
[----:B------:R-:W-:-:S04]  /*3370*/  SHF.L.U32 R0, R3, 0x1f, RZ ;  /* 0x0000001f03007819 */ /* 0x000fc800000006ff */
[----:B------:R-:W1:Y:S02]  /*3380*/  SYNCS.PHASECHK.TRANS64 P0, [UR7+0x100], R0 ;  /* 0x00010000ff0075a7 */ /* 0x000e640008001007 */
[----:B-1----:R-:W-:Y:S05]  /*3390*/  @P0 EXIT ;  /* 0x000000000000094d */ /* 0x002fea0003800000 */
[----:B------:R-:W-:Y:S02]  /*33a0*/  SHF.L.U32 R3, R3, 0x1f, RZ ;  /* 0x0000001f03037819 */ /* 0x000fe400000006ff */
[----:B------:R-:W-:-:S07]  /*33b0*/  MOV R0, UR7 ;  /* 0x0000000700007c02 */ /* 0x000fce0008000f00 */
.L_x_63:
[----:B-1----:R1:W2:Y:S02]  /*33c0*/  SYNCS.PHASECHK.TRANS64.TRYWAIT P0, [R0+URZ+0x100], R3 ;  /* 0x00010003000075a7 */ /* 0x0022a400080011ff */
[----:B--2---:R-:W-:Y:S05]  /*33d0*/  @!P0 NANOSLEEP.SYNCS 0x989680 ;  /* 0x009896800000895d */ /* 0x004fea0003900000 */
[----:B------:R-:W2:Y:S02]  /*33e0*/  @!P0 SYNCS.PHASECHK.TRANS64 P0, [R0+URZ+0x100], R3 ;  /* 0x00010003000085a7 */ /* 0x000ea400080010ff */
[----:B--2---:R-:W-:Y:S05]  /*33f0*/  @P0 EXIT ;  /* 0x000000000000094d */ /* 0x004fea0003800000 */
[----:B------:R-:W-:Y:S05]  /*3400*/  BRA `(.L_x_63) ;  /* 0xfffffffc00ec7947 */ /* 0x000fea000383ffff */
.L_x_56:
[----:B------:R-:W-:Y:S05]  /*3410*/  BRA.U UP4, `(.L_x_64) ;  /* 0x0000000d04847547 */ /* 0x000fea000b800000 */
[----:B------:R-:W-:Y:S01]  /*3420*/  UMOV UR4, 0x40 ;  /* 0x0000004000047882 */ /* 0x000fe20000000000 */
[----:B------:R-:W-:Y:S01]  /*3430*/  NOP ;  /* 0x0000000000007918 */ /* 0x000fe20000000000 */
[----:B------:R-:W-:Y:S01]  /*3440*/  ULEA UR5, UR45, UR4, 0x18 ;  /* 0x000000042d057291 */ /* 0x000fe2000f8ec0ff */
[----:B------:R-:W-:Y:S02]  /*3450*/  UMOV UR6, 0x400 ;  /* 0x0000040000067882 */ /* 0x000fe40000000000 */
[----:B------:R-:W-:-:S06]  /*3460*/  ULEA UR6, UR45, UR6, 0x18 ;  /* 0x000000062d067291 */ /* 0x000fcc000f8ec0ff */
[----:B------:R-:W1:Y:S02]  /*3470*/  LDS.U8 R0, [UR5+0x1c] ;  /* 0x00001c05ff007984 */ /* 0x000e640008000000 */
[----:B-1----:R-:W-:-:S13]  /*3480*/  ISETP.NE.AND P0, PT, R0, RZ, PT ;  /* 0x000000ff0000720c */ /* 0x002fda0003f05270 */
[----:B------:R-:W-:Y:S05]  /*3490*/  @P0 BRA `(.L_x_65) ;  /* 0x0000000000580947 */ /* 0x000fea0003800000 */
[----:B------:R-:W-:-:S13]  /*34a0*/  ELECT P0, URZ, PT ;  /* 0x0000000000ff782f */ /* 0x000fda0003800000 */
[----:B------:R-:W-:Y:S05]  /*34b0*/  @!P0 BRA `(.L_x_66) ;  /* 0x0000000000608947 */ /* 0x000fea0003800000 */
[----:B------:R-:W-:Y:S01]  /*34c0*/  UMOV UR4, 0x10 ;  /* 0x0000001000047882 */ /* 0x000fe20000000000 */
[----:B------:R-:W-:Y:S01]  /*34d0*/  HFMA2 R0, -RZ, RZ, 0, 5.9604644775390625e-08 ;  /* 0x00000001ff007431 */ /* 0x000fe200000001ff */
[----:B------:R-:W-:-:S03]  /*34e0*/  MOV R3, 0xffff ;  /* 0x0000ffff00037802 */ /* 0x000fc60000000f00 */
[----:B------:R-:W-:Y:S04]  /*34f0*/  DEPBAR.LE SB1, 0x36 ;  /* 0x00009d800000791a */ /* 0x000fe80000000000 */
[----:B------:R-:W1:Y:S02]  /*3500*/  UTCATOMSWS.FIND_AND_SET.ALIGN UP0, UR4, UR4 ;  /* 0x00000004000475e3 */ /* 0x000e640008000800 */
[----:B-1----:R-:W-:Y:S01]  /*3510*/  MOV R4, UR4 ;  /* 0x0000000400047c02 */ /* 0x002fe20008000f00 */
[----:B------:R-:W-:Y:S06]  /*3520*/  BRA.U UP0, `(.L_x_67) ;  /* 0x0000000100187547 */ /* 0x000fec000b800000 */
.L_x_68:
[----:B------:R-:W-:Y:S05]  /*3530*/  NANOSLEEP 0x64 ;  /* 0x000000640000795d */ /* 0x000fea0003800000 */
[----:B------:R-:W-:-:S05]  /*3540*/  UMOV UR4, 0x10 ;  /* 0x0000001000047882 */ /* 0x000fca0000000000 */
[----:B------:R-:W-:Y:S04]  /*3550*/  DEPBAR.LE SB1, 0x36 ;  /* 0x00009d800000791a */ /* 0x000fe80000000000 */
[----:B------:R-:W1:Y:S02]  /*3560*/  UTCATOMSWS.FIND_AND_SET.ALIGN UP0, UR4, UR4 ;  /* 0x00000004000475e3 */ /* 0x000e640008000800 */
[----:B-1----:R-:W-:Y:S01]  /*3570*/  MOV R4, UR4 ;  /* 0x0000000400047c02 */ /* 0x002fe20008000f00 */
[----:B------:R-:W-:Y:S05]  /*3580*/  BRA.U !UP0, `(.L_x_68) ;  /* 0xfffffffd08e87547 */ /* 0x000fea000b83ffff */
.L_x_67:
[-C--:B------:R-:W-:Y:S02]  /*3590*/  SHF.L.U32 R3, R3, R4.reuse, RZ ;  /* 0x0000000403037219 */ /* 0x080fe400000006ff */
[----:B------:R-:W-:Y:S01]  /*35a0*/  SHF.L.U32 R0, R0, R4, RZ ;  /* 0x0000000400007219 */ /* 0x000fe200000006ff */
[----:B------:R-:W-:Y:S02]  /*35b0*/  IMAD.SHL.U32 R4, R4, 0x20, RZ ;  /* 0x0000002004047824 */ /* 0x000fe400078e00ff */
[----:B------:R1:W-:Y:S04]  /*35c0*/  ATOMS.OR RZ, [UR5+0x14], R3 ;  /* 0x00001403ffff798c */ /* 0x0003e8000b000005 */
[----:B------:R1:W-:Y:S04]  /*35d0*/  ATOMS.OR RZ, [UR5+0x18], R0 ;  /* 0x00001800ffff798c */ /* 0x0003e8000b000005 */
[----:B------:R1:W-:Y:S01]  /*35e0*/  STS [UR6+0x1a0], R4 ;  /* 0x0001a004ff007988 */ /* 0x0003e20008000806 */
[----:B------:R-:W-:Y:S05]  /*35f0*/  BRA `(.L_x_66) ;  /* 0x0000000000107947 */ /* 0x000fea0003800000 */
.L_x_65:
[----:B------:R-:W-:Y:S02]  /*3600*/  MOV R0, 0xffffffff ;  /* 0xffffffff00007802 */ /* 0x000fe40000000f00 */
[----:B------:R-:W-:-:S03]  /*3610*/  MOV R4, 0x3640 ;  /* 0x0000364000047802 */ /* 0x000fc60000000f00 */
[----:B------:R1:W-:Y:S04]  /*3620*/  STS [UR6+0x1a0], R0 ;  /* 0x0001a000ff007988 */ /* 0x0003e80008000806 */
[----:B-1---5:R-:W-:Y:S05]  /*3630*/  CALL.REL.NOINC `($__internal_1_$__cuda_sm10x_tcgen05_guardrail_trap_phase_invalid_during_alloc) ;  /* 0x0000006000fc7944 */ /* 0x022fea0003c00000 */
.L_x_66:
[----:B------:R-:W-:Y:S05]  /*3640*/  WARPSYNC.ALL ;  /* 0x0000000000007948 */ /* 0x000fea0003800000 */
[----:B------:R-:W2:Y:S01]  /*3650*/  S2UR UR4, SR_CgaCtaId ;  /* 0x00000000000479c3 */ /* 0x000ea20000008800 */
[----:B------:R-:W-:Y:S01]  /*3660*/  UMOV UR17, 0x400 ;  /* 0x0000040000117882 */ /* 0x000fe20000000000 */
[----:B------:R-:W-:-:S06]  /*3670*/  NOP ;  /* 0x0000000000007918 */ /* 0x000fcc0000000000 */
[----:B------:R-:W-:Y:S06]  /*3680*/  BAR.ARV 0x6, 0xa0 ;  /* 0x0182800000007b1d */ /* 0x000fec0000002000 */
[----:B------:R-:W3:Y:S01]  /*3690*/  LDCU UR5, c[0x0][0x38c] ;  /* 0x00007180ff0577ac */ /* 0x000ee20008000800 */
[----:B------:R-:W-:Y:S01]  /*36a0*/  LOP3.LUT R2, R2, 0xffff, RZ, 0xc0, !PT ;  /* 0x0000ffff02027812 */ /* 0x000fe200078ec0ff */
[----:B------:R-:W-:Y:S01]  /*36b0*/  IMAD.MOV.U32 R11, RZ, RZ, 0x1 ;  /* 0x00000001ff0b7424 */ /* 0x000fe200078e00ff */
[----:B------:R-:W-:Y:S01]  /*36c0*/  CS2R R8, SRZ ;  /* 0x0000000000087805 */ /* 0x000fe2000001ff00 */
[----:B------:R-:W4:Y:S01]  /*36d0*/  LDCU UR8, c[0x0][0x38c] ;  /* 0x00007180ff0877ac */ /* 0x000f220008000800 */
[----:B------:R-:W-:Y:S01]  /*36e0*/  R2UR UR19, R2 ;  /* 0x00000000021372ca */ /* 0x000fe200000e0000 */
[----:B------:R-:W-:Y:S01]  /*36f0*/  IMAD.MOV.U32 R10, RZ, RZ, RZ ;  /* 0x000000ffff0a7224 */ /* 0x000fe200078e00ff */
[----:B------:R-:W-:Y:S01]  /*3700*/  UMOV UR23, URZ ;  /* 0x000000ff00177c82 */ /* 0x000fe20008000000 */
[----:B------:R-:W-:Y:S01]  /*3710*/  UMOV UR14, URZ ;  /* 0x000000ff000e7c82 */ /* 0x000fe20008000000 */
[----:B--2---:R-:W-:Y:S01]  /*3720*/  ULEA UR17, UR4, UR17, 0x18 ;  /* 0x0000001104117291 */ /* 0x004fe2000f8ec0ff */
[----:B------:R-:W-:Y:S01]  /*3730*/  UMOV UR26, 0x0 ;  /* 0x00000000001a7882 */ /* 0x000fe20000000000 */
[----:B------:R-:W-:-:S02]  /*3740*/  UMOV UR27, 0x8200010 ;  /* 0x08200010001b7882 */ /* 0x000fc40000000000 */
[----:B------:R-:W-:Y:S02]  /*3750*/  UIADD3 UR6, UPT, UPT, UR17, 0x8400, URZ ;  /* 0x0000840011067890 */ /* 0x000fe4000fffe0ff */
[----:B------:R-:W-:Y:S02]  /*3760*/  UIADD3 UR7, UPT, UPT, UR17, 0x20400, URZ ;  /* 0x0002040011077890 */ /* 0x000fe4000fffe0ff */
[----:B---3--:R-:W-:Y:S01]  /*3770*/  UIADD3 UR5, UPT, UPT, UR5, 0x3f, URZ ;  /* 0x0000003f05057890 */ /* 0x008fe2000fffe0ff */
[----:B-1----:R-:W1:Y:S01]  /*3780*/  LDS R0, [UR17+0x1a0] ;  /* 0x0001a011ff007984 */ /* 0x002e620008000800 */
[----:B------:R-:W-:Y:S02]  /*3790*/  USHF.R.U32.HI UR6, URZ, 0x4, UR6 ;  /* 0x00000004ff067899 */ /* 0x000fe40008011606 */
[----:B------:R-:W-:Y:S02]  /*37a0*/  USHF.R.S32.HI UR4, URZ, 0x1f, UR5 ;  /* 0x0000001fff047899 */ /* 0x000fe40008011405 */
[----:B------:R-:W-:-:S02]  /*37b0*/  ULOP3.LUT UR6, UR6, 0x3fff, URZ, 0xc0, !UPT ;  /* 0x00003fff06067892 */ /* 0x000fc4000f8ec0ff */
[----:B------:R-:W-:Y:S02]  /*37c0*/  ULEA.HI UR4, UR4, UR5, URZ, 0x6 ;  /* 0x0000000504047291 */ /* 0x000fe4000f8f30ff */
[----:B------:R-:W-:Y:S02]  /*37d0*/  USHF.R.U32.HI UR5, URZ, 0x4, UR7 ;  /* 0x00000004ff057899 */ /* 0x000fe40008011607 */
[----:B------:R-:W-:Y:S02]  /*37e0*/  USHF.R.S32.HI UR28, URZ, 0x6, UR4 ;  /* 0x00000006ff1c7899 */ /* 0x000fe40008011404 */
[----:B------:R-:W-:Y:S02]  /*37f0*/  ULOP3.LUT UR5, UR5, 0x3fff, URZ, 0xc0, !UPT ;  /* 0x00003fff05057892 */ /* 0x000fe4000f8ec0ff */
[----:B------:R-:W-:Y:S02]  /*3800*/  UISETP.LT.AND UP0, UPT, UR28, 0x1, UPT ;  /* 0x000000011c00788c */ /* 0x000fe4000bf01270 */
[----:B------:R-:W-:-:S02]  /*3810*/  ULOP3.LUT UR20, UR6, 0x10000, URZ, 0xfc, !UPT ;  /* 0x0001000006147892 */ /* 0x000fc4000f8efcff */
[----:B------:R-:W-:Y:S02]  /*3820*/  USEL UR29, UR28, 0x1, !UP0 ;  /* 0x000000011c1d7887 */ /* 0x000fe4000c000000 */
[----:B------:R-:W-:Y:S02]  /*3830*/  ULOP3.LUT UR21, UR5, 0x10000, URZ, 0xfc, !UPT ;  /* 0x0001000005157892 */ /* 0x000fe4000f8efcff */
[----:B------:R-:W-:Y:S02]  /*3840*/  UIADD3 UR29, UPT, UPT, -UR29, URZ, URZ ;  /* 0x000000ff1d1d7290 */ /* 0x000fe4000fffe1ff */
[----:B----4-:R-:W-:Y:S01]  /*3850*/  UISETP.GE.AND UP4, UPT, UR8, 0x1, UPT ;  /* 0x000000010800788c */ /* 0x010fe2000bf86270 */
[----:B------:R-:W-:Y:S01]  /*3860*/  UMOV UR24, 0x0 ;  /* 0x0000000000187882 */ /* 0x000fe20000000000 */
[----:B------:R-:W-:Y:S01]  /*3870*/  UMOV UR25, 0x8200010 ;  /* 0x0820001000197882 */ /* 0x000fe20000000000 */
[----:B-1----:R-:W-:-:S15]  /*3880*/  R2UR UR30, R0 ;  /* 0x00000000001e72ca */ /* 0x002fde00000e0000 */
.L_x_75:
[----:B------:R-:W-:Y:S02]  /*3890*/  LEA R0, R10, UR17, 0x3 ;  /* 0x000000110a007c11 */ /* 0x000fe4000f8e18ff */
[----:B------:R-:W-:Y:S02]  /*38a0*/  SHF.L.U32 R5, R9, 0x1f, RZ ;  /* 0x0000001f09057819 */ /* 0x000fe400000006ff */
[----:B------:R-:W-:Y:S01]  /*38b0*/  PLOP3.LUT P0, PT, PT, PT, UP4, 0x80, 0x8 ;  /* 0x000000000008781c */ /* 0x000fe20003f0f048 */
[----:B------:R-:W-:Y:S01]  /*38c0*/  VIADD R3, R0, 0x100 ;  /* 0x0000010000037836 */ /* 0x000fe20000000000 */
[----:B-1----:R-:W1:Y:S02]  /*38d0*/  SYNCS.PHASECHK.TRANS64.TRYWAIT P1, [R0+URZ+0xf0], R5 ;  /* 0x0000f005000075a7 */ /* 0x002e6400080211ff */
[----:B-1-3--:R-:W-:Y:S09]  /*38e0*/  @!P1 BRA `(.L_x_69) ;  /* 0x0000005800dc9947 */ /* 0x00aff20003800000 */
.L_x_153:
[----:B------:R-:W-:Y:S01]  /*38f0*/  LEA R4, R10, UR17, 0x4 ;  /* 0x000000110a047c11 */ /* 0x000fe2000f8e20ff */
[----:B------:R-:W-:Y:S01]  /*3900*/  @UP4 ULEA UR4, UR14, UR17, 0x3 ;  /* 0x000000110e044291 */ /* 0x000fe2000f8e18ff */
[----:B------:R-:W-:Y:S01]  /*3910*/  PLOP3.LUT P2, PT, PT, PT, PT, 0x80, 0x8 ;  /* 0x000000000008781c */ /* 0x000fe20003f4f070 */
[----:B------:R-:W-:Y:S01]  /*3920*/  ULEA UR22, UR23, UR17, 0x3 ;  /* 0x0000001117167291 */ /* 0x000fe2000f8e18ff */
[----:B------:R-:W-:Y:S01]  /*3930*/  PRMT R3, RZ, 0x654, R3 ;  /* 0x00000654ff037816 */ /* 0x000fe20000000003 */
[----:B------:R-:W-:Y:S01]  /*3940*/  ULEA UR18, UR23, UR30, 0x7 ;  /* 0x0000001e17127291 */ /* 0x000fe2000f8e38ff */
[----:B-1----:R-:W1:Y:S01]  /*3950*/  LDS.128 R4, [R4+0x180] ;  /* 0x0001800004047984 */ /* 0x002e620000000c00 */
[----:B------:R-:W-:Y:S02]  /*3960*/  @P0 SHF.L.U32 R2, R8, 0x1f, RZ ;  /* 0x0000001f08020819 */ /* 0x000fe400000006ff */
[----:B------:R-:W-:Y:S01]  /*3970*/  SHF.L.U32 R0, R11, 0x1f, RZ ;  /* 0x0000001f0b007819 */ /* 0x000fe200000006ff */
[----:B------:R-:W-:Y:S01]  /*3980*/  @!PT LDS RZ, [RZ] ;  /* 0x00000000fffff984 */ /* 0x000fe20000000800 */
[----:B------:R-:W-:Y:S01]  /*3990*/  @!PT LDS RZ, [RZ] ;  /* 0x00000000fffff984 */ /* 0x000fe20000000800 */
[----:B------:R-:W-:Y:S01]  /*39a0*/  @!PT LDS RZ, [RZ] ;  /* 0x00000000fffff984 */ /* 0x000fe20000000800 */
[----:B------:R-:W-:Y:S01]  /*39b0*/  @!PT LDS RZ, [RZ] ;  /* 0x00000000fffff984 */ /* 0x000fe20000000800 */
[----:B------:R2:W-:Y:S06]  /*39c0*/  MEMBAR.ALL.CTA ;  /* 0x0000000000007992 */ /* 0x0005ec0000008000 */
[----:B--2---:R-:W2:Y:S02]  /*39d0*/  FENCE.VIEW.ASYNC.S ;  /* 0x00000000000073c6 */ /* 0x004ea40000000000 */
[----:B--2---:R2:W-:Y:S01]  /*39e0*/  SYNCS.ARRIVE.TRANS64.RED.A1T0 RZ, [R3+URZ], RZ ;  /* 0x000000ff03ff79a7 */ /* 0x0045e200081004ff */
[----:B------:R2:W3:Y:S01]  /*39f0*/  @P0 SYNCS.PHASECHK.TRANS64.TRYWAIT P2, [UR4], R2 ;  /* 0x00000002ff0005a7 */ /* 0x0004e20008041104 */
[----:B-1----:R-:W-:Y:S01]  /*3a00*/  LOP3.LUT P1, RZ, R6, 0x1, RZ, 0xc0, !PT ;  /* 0x0000000106ff7812 */ /* 0x002fe2000782c0ff */
[----:B------:R-:W1:Y:S02]  /*3a10*/  SYNCS.PHASECHK.TRANS64.TRYWAIT P0, [UR22+0x130], R0 ;  /* 0x00013000ff0075a7 */ /* 0x000e640008001116 */
[----:B-123--:R-:W-:Y:S10]  /*3a20*/  @!P0 BRA `(.L_x_70) ;  /* 0x0000005800a08947 */ /* 0x00eff40003800000 */
.L_x_155:
[----:B------:R-:W-:Y:S01]  /*3a30*/  IADD3 R10, PT, PT, R10, 0x1, RZ ;  /* 0x000000010a0a7810 */ /* 0x000fe20007ffe0ff */
[----:B------:R-:W-:Y:S06]  /*3a40*/  BRA.U !UP4, `(.L_x_71) ;  /* 0x000000010c987547 */ /* 0x000fec000b800000 */
[----:B------:R-:W-:Y:S01]  /*3a50*/  UPLOP3.LUT UP2, UPT, UPT, UPT, UPT, 0x40, 0x4 ;  /* 0x000000000004789c */ /* 0x000fe20003f4e870 */
[----:B------:R-:W-:Y:S01]  /*3a60*/  UMOV UR16, UR29 ;  /* 0x0000001d00107c82 */ /* 0x000fe20008000000 */
[----:B------:R-:W-:Y:S01]  /*3a70*/  UMOV UR15, UR28 ;  /* 0x0000001c000f7c82 */ /* 0x000fe20008000000 */
[----:B------:R-:W-:-:S08]  /*3a80*/  UMOV UR6, UR14 ;  /* 0x0000000e00067c82 */ /* 0x000fd00008000000 */
.L_x_74:
[----:B------:R-:W-:Y:S02]  /*3a90*/  UIADD3 UR16, UPT, UPT, UR16, 0x1, URZ ;  /* 0x0000000110107890 */ /* 0x000fe4000fffe0ff */
[----:B--2---:R-:W-:Y:S02]  /*3aa0*/  ULEA UR5, UR6, UR17, 0x3 ;  /* 0x0000001106057291 */ /* 0x004fe4000f8e18ff */
[----:B------:R-:W-:Y:S01]  /*3ab0*/  UISETP.NE.AND UP3, UPT, UR16, URZ, UPT ;  /* 0x000000ff1000728c */ /* 0x000fe2000bf65270 */
[----:B---3--:R-:W-:Y:S10]  /*3ac0*/  @P2 BRA `(.L_x_72) ;  /* 0x00000000000c2947 */ /* 0x008ff40003800000 */
[----:B-1----:R-:W-:Y:S04]  /*3ad0*/  SHF.L.U32 R3, R8, 0x1f, RZ ;  /* 0x0000001f08037819 */ /* 0x002fe800000006ff */
[----:B------:R-:W1:Y:S02]  /*3ae0*/  SYNCS.PHASECHK.TRANS64.TRYWAIT P0, [UR5], R3 ;  /* 0x00000003ff0075a7 */ /* 0x000e640008001105 */
[----:B-1----:R-:W-:Y:S05]  /*3af0*/  @!P0 BRA `(.L_x_73) ;  /* 0x0000005800848947 */ /* 0x002fea0003800000 */
.L_x_72:
[----:B------:R-:W-:Y:S01]  /*3b00*/  UISETP.NE.AND UP0, UPT, UR15, 0x1, UPT ;  /* 0x000000010f00788c */ /* 0x000fe2000bf05270 */
[----:B------:R-:W-:Y:S01]  /*3b10*/  PLOP3.LUT P2, PT, PT, PT, PT, 0x80, 0x8 ;  /* 0x000000000008781c */ /* 0x000fe20003f4f070 */
[----:B------:R-:W-:Y:S02]  /*3b20*/  UIADD3 UR4, UPT, UPT, UR6, 0x1, URZ ;  /* 0x0000000106047890 */ /* 0x000fe4000fffe0ff */
[----:B------:R-:W-:Y:S02]  /*3b30*/  ULEA UR12, UR6, UR21, 0x9 ;  /* 0x00000015060c7291 */ /* 0x000fe4000f8e48ff */
[----:B------:R-:W-:Y:S01]  /*3b40*/  UISETP.NE.AND UP1, UPT, UR4, 0xc, UPT ;  /* 0x0000000c0400788c */ /* 0x000fe2000bf25270 */
[----:B------:R-:W-:Y:S01]  /*3b50*/  PLOP3.LUT P0, PT, PT, PT, UP0, 0x80, 0x8 ;  /* 0x000000000008781c */ /* 0x000fe20003f0f008 */
[----:B------:R-:W-:Y:S02]  /*3b60*/  UIADD3 UR10, UPT, UPT, UR12, 0x2, URZ ;  /* 0x000000020c0a7890 */ /* 0x000fe4000fffe0ff */
[----:B------:R-:W-:Y:S02]  /*3b70*/  USEL UR7, URZ, 0x1, UP1 ;  /* 0x00000001ff077887 */ /* 0x000fe40008800000 */
[----:B------:R-:W-:Y:S02]  /*3b80*/  USEL UR14, UR4, URZ, UP1 ;  /* 0x000000ff040e7287 */ /* 0x000fe40008800000 */
[----:B------:R-:W-:Y:S02]  /*3b90*/  UIADD3 UR15, UPT, UPT, UR15, -0x1, URZ ;  /* 0xffffffff0f0f7890 */ /* 0x000fe4000fffe0ff */
[----:B------:R-:W-:Y:S01]  /*3ba0*/  @UP0 ULEA UR4, UR14, UR17, 0x3 ;  /* 0x000000110e040291 */ /* 0x000fe2000f8e18ff */
[----:B------:R-:W-:Y:S01]  /*3bb0*/  LOP3.LUT R8, R8, UR7, RZ, 0x3c, !PT ;  /* 0x0000000708087c12 */ /* 0x000fe2000f8e3cff */
[----:B------:R-:W-:Y:S01]  /*3bc0*/  UIADD3 UR7, UPT, UPT, UR5, 0x60, URZ ;  /* 0x0000006005077890 */ /* 0x000fe2000fffe0ff */
[----:B------:R-:W-:Y:S02]  /*3bd0*/  UMOV UR13, 0x80004020 ;  /* 0x80004020000d7882 */ /* 0x000fe40000000000 */
[----:B-1----:R-:W-:Y:S01]  /*3be0*/  @P0 SHF.L.U32 R0, R8, 0x1f, RZ ;  /* 0x0000001f08000819 */ /* 0x002fe200000006ff */
[----:B------:R-:W-:Y:S01]  /*3bf0*/  UMOV UR5, 0x80004020 ;  /* 0x8000402000057882 */ /* 0x000fe20000000000 */
[----:B------:R-:W-:Y:S01]  /*3c00*/  UMOV UR11, 0x80004020 ;  /* 0x80004020000b7882 */ /* 0x000fe20000000000 */
[----:B------:R-:W-:Y:S01]  /*3c10*/  UMOV UR9, 0x80004020 ;  /* 0x8000402000097882 */ /* 0x000fe20000000000 */
[----:B------:R2:W3:Y:S01]  /*3c20*/  @P0 SYNCS.PHASECHK.TRANS64.TRYWAIT P2, [UR4], R0 ;  /* 0x00000000ff0005a7 */ /* 0x0004e20008041104 */
[----:B------:R-:W-:Y:S03]  /*3c30*/  ULEA UR4, UR6, UR20, 0x9 ;  /* 0x0000001406047291 */ /* 0x000fe6000f8e48ff */
[----:B------:R-:W-:Y:S01]  /*3c40*/  UMOV UR6, UR14 ;  /* 0x0000000e00067c82 */ /* 0x000fe20008000000 */
[----:B------:R-:W-:Y:S05]  /*3c50*/  UIADD3 UR8, UPT, UPT, UR4, 0x2, URZ ;  /* 0x0000000204087890 */ /* 0x000fea000fffe0ff */
[----:B------:R2:W-:Y:S01]  /*3c60*/  UTCQMMA gdesc[UR4], gdesc[UR12], tmem[UR18], tmem[UR26], idesc[UR27], UP2 ;  /* 0x00ff1a0c040075ea */ /* 0x0005e20009000312 */
[----:B------:R-:W-:Y:S03]  /*3c70*/  UPLOP3.LUT UP2, UPT, UPT, UPT, UPT, 0x80, 0x8 ;  /* 0x000000000008789c */ /* 0x000fe60003f4f070 */
[----:B------:R2:W-:Y:S01]  /*3c80*/  UTCQMMA gdesc[UR8], gdesc[UR10], tmem[UR18], tmem[UR24], idesc[UR25], UPT ;  /* 0x00ff180a080075ea */ /* 0x0005e2000b800312 */
[----:B------:R2:W-:Y:S01]  /*3c90*/  UTCBAR.MULTICAST [UR7], URZ, UR19 ;  /* 0x000000ff070073e9 */ /* 0x0005e20008000813 */
[----:B------:R-:W-:Y:S06]  /*3ca0*/  BRA.U UP3, `(.L_x_74) ;  /* 0xfffffffd03787547 */ /* 0x000fec000b83ffff */
.L_x_71:
[----:B--2---:R-:W-:Y:S01]  /*3cb0*/  UIADD3 UR4, UPT, UPT, UR23, 0x1, URZ ;  /* 0x0000000117047890 */ /* 0x004fe2000fffe0ff */
[C---:B------:R-:W-:Y:S01]  /*3cc0*/  ISETP.NE.AND P0, PT, R10.reuse, 0x2, PT ;  /* 0x000000020a00780c */ /* 0x040fe20003f05270 */
[----:B------:R-:W-:Y:S02]  /*3cd0*/  UIADD3 UR5, UPT, UPT, UR22, 0x110, URZ ;  /* 0x0000011016057890 */ /* 0x000fe4000fffe0ff */
[----:B------:R-:W-:Y:S01]  /*3ce0*/  UISETP.NE.AND UP0, UPT, UR4, 0x4, UPT ;  /* 0x000000040400788c */ /* 0x000fe2000bf05270 */
[----:B-1----:R-:W-:Y:S02]  /*3cf0*/  SEL R0, RZ, 0x1, P0 ;  /* 0x00000001ff007807 */ /* 0x002fe40000000000 */
[----:B------:R-:W-:Y:S01]  /*3d00*/  SEL R10, R10, RZ, P0 ;  /* 0x000000ff0a0a7207 */ /* 0x000fe20000000000 */
[----:B------:R-:W-:Y:S01]  /*3d10*/  USEL UR6, URZ, 0x1, UP0 ;  /* 0x00000001ff067887 */ /* 0x000fe20008000000 */
[----:B------:R-:W-:Y:S01]  /*3d20*/  LOP3.LUT R9, R9, R0, RZ, 0x3c, !PT ;  /* 0x0000000009097212 */ /* 0x000fe200078e3cff */
[----:B------:R-:W-:Y:S01]  /*3d30*/  USEL UR23, UR4, URZ, UP0 ;  /* 0x000000ff04177287 */ /* 0x000fe20008000000 */
[----:B------:R1:W-:Y:S03]  /*3d40*/  UTCBAR [UR5], URZ ;  /* 0x000000ff050073e9 */ /* 0x0003e600080000ff */
[----:B------:R-:W-:Y:S01]  /*3d50*/  LOP3.LUT R11, R11, UR6, RZ, 0x3c, !PT ;  /* 0x000000060b0b7c12 */ /* 0x000fe2000f8e3cff */
[----:B------:R-:W-:Y:S07]  /*3d60*/  @P1 BRA `(.L_x_75) ;  /* 0xfffffff800c81947 */ /* 0x000fee000383ffff */
[----:B------:R-:W2:Y:S01]  /*3d70*/  S2UR UR8, SR_CgaCtaId ;  /* 0x00000000000879c3 */ /* 0x000ea20000008800 */
[----:B------:R-:W-:Y:S01]  /*3d80*/  ELECT P0, URZ, PT ;  /* 0x0000000000ff782f */ /* 0x000fe20003800000 */
[----:B------:R-:W-:Y:S01]  /*3d90*/  IMAD.MOV.U32 R0, RZ, RZ, 0x1 ;  /* 0x00000001ff007424 */ /* 0x000fe200078e00ff */
[----:B------:R-:W-:Y:S01]  /*3da0*/  UIADD3 UR17, UPT, UPT, UR17, 0x130, URZ ;  /* 0x0000013011117890 */ /* 0x000fe2000fffe0ff */
[----:B------:R-:W-:Y:S01]  /*3db0*/  SHF.L.U32 R3, R11, 0x1f, RZ ;  /* 0x0000001f0b037819 */ /* 0x000fe200000006ff */
[----:B------:R-:W-:-:S03]  /*3dc0*/  UMOV UR4, 0x40 ;  /* 0x0000004000047882 */ /* 0x000fc60000000000 */
[----:B------:R-:W-:Y:S01]  /*3dd0*/  UVIRTCOUNT.DEALLOC.SMPOOL 0x80 ;  /* 0x000000800000784c */ /* 0x000fe20000000000 */
[----:B--2---:R-:W-:Y:S02]  /*3de0*/  ULEA UR8, UR8, UR4, 0x18 ;  /* 0x0000000408087291 */ /* 0x004fe4000f8ec0ff */
[----:B------:R-:W-:-:S07]  /*3df0*/  ULEA UR4, UR23, UR17, 0x3 ;  /* 0x0000001117047291 */ /* 0x000fce000f8e18ff */
[----:B------:R2:W-:Y:S02]  /*3e00*/  @P0 STS.U8 [UR8+0x1c], R0 ;  /* 0x00001c00ff000988 */ /* 0x0005e40008000008 */
[----:B------:R-:W4:Y:S02]  /*3e10*/  SYNCS.PHASECHK.TRANS64.TRYWAIT P0, [UR4], R3 ;  /* 0x00000003ff0075a7 */ /* 0x000f240008001104 */
[----:B--2-4-:R-:W-:Y:S05]  /*3e20*/  @!P0 BRA `(.L_x_76) ;  /* 0x0000005400d08947 */ /* 0x014fea0003800000 */
.L_x_158:
[----:B------:R-:W-:-:S04]  /*3e30*/  UIADD3 UR4, UPT, UPT, UR23, 0x1, URZ ;  /* 0x0000000117047890 */ /* 0x000fc8000fffe0ff */
[----:B------:R-:W-:-:S04]  /*3e40*/  UISETP.NE.AND UP0, UPT, UR4, 0x4, UPT ;  /* 0x000000040400788c */ /* 0x000fc8000bf05270 */
[----:B------:R-:W-:Y:S02]  /*3e50*/  USEL UR6, URZ, 0x1, UP0 ;  /* 0x00000001ff067887 */ /* 0x000fe40008000000 */
[----:B------:R-:W-:-:S04]  /*3e60*/  USEL UR4, UR4, URZ, UP0 ;  /* 0x000000ff04047287 */ /* 0x000fc80008000000 */
[----:B-1----:R-:W-:Y:S01]  /*3e70*/  ULEA UR5, UR4, UR17, 0x3 ;  /* 0x0000001104057291 */ /* 0x002fe2000f8e18ff */
[----:B------:R-:W-:-:S04]  /*3e80*/  LOP3.LUT R2, R11, UR6, RZ, 0x3c, !PT ;  /* 0x000000060b027c12 */ /* 0x000fc8000f8e3cff */
[----:B--2---:R-:W-:-:S04]  /*3e90*/  SHF.L.U32 R3, R2, 0x1f, RZ ;  /* 0x0000001f02037819 */ /* 0x004fc800000006ff */
[----:B------:R-:W1:Y:S02]  /*3ea0*/  SYNCS.PHASECHK.TRANS64.TRYWAIT P0, [UR5], R3 ;  /* 0x00000003ff0075a7 */ /* 0x000e640008001105 */
[----:B-1----:R-:W-:Y:S05]  /*3eb0*/  @!P0 BRA `(.L_x_77) ;  /* 0x0000005400c48947 */ /* 0x002fea0003800000 */
.L_x_160:
        /* <DEDUP_REMOVED lines=9> */
.L_x_162:
[----:B------:R-:W-:-:S04]  /*3f50*/  UIADD3 UR4, UPT, UPT, UR4, 0x1, URZ ;  /* 0x0000000104047890 */ /* 0x000fc8000fffe0ff */
[----:B------:R-:W-:-:S04]  /*3f60*/  UISETP.NE.AND UP0, UPT, UR4, 0x4, UPT ;  /* 0x000000040400788c */ /* 0x000fc8000bf05270 */
[----:B------:R-:W-:Y:S02]  /*3f70*/  USEL UR5, URZ, 0x1, UP0 ;  /* 0x00000001ff057887 */ /* 0x000fe40008000000 */
[----:B------:R-:W-:-:S04]  /*3f80*/  USEL UR4, UR4, URZ, UP0 ;  /* 0x000000ff04047287 */ /* 0x000fc80008000000 */
[----:B------:R-:W-:Y:S01]  /*3f90*/  ULEA UR4, UR4, UR17, 0x3 ;  /* 0x0000001104047291 */ /* 0x000fe2000f8e18ff */
[----:B-1----:R-:W-:-:S04]  /*3fa0*/  LOP3.LUT R3, R2, UR5, RZ, 0x3c, !PT ;  /* 0x0000000502037c12 */ /* 0x002fc8000f8e3cff */
[----:B------:R-:W-:-:S04]  /*3fb0*/  SHF.L.U32 R3, R3, 0x1f, RZ ;  /* 0x0000001f03037819 */ /* 0x000fc800000006ff */
[----:B------:R-:W1:Y:S02]  /*3fc0*/  SYNCS.PHASECHK.TRANS64.TRYWAIT P0, [UR4], R3 ;  /* 0x00000003ff0075a7 */ /* 0x000e640008001104 */
[----:B-1----:R-:W-:Y:S05]  /*3fd0*/  @!P0 BRA `(.L_x_79) ;  /* 0x0000005400ac8947 */ /* 0x002fea0003800000 */
.L_x_164:
[----:B------:R-:W-:Y:S01]  /*3fe0*/  NOP ;  /* 0x0000000000007918 */ /* 0x000fe20000000000 */
[----:B-1----:R-:W1:Y:S01]  /*3ff0*/  LDS R0, [UR8+0x14] ;  /* 0x00001408ff007984 */ /* 0x002e620008000800 */
[----:B------:R-:W-:Y:S01]  /*4000*/  ULOP3.LUT UR4, UR30, 0xffff, URZ, 0xc0, !UPT ;  /* 0x0000ffff1e047892 */ /* 0x000fe2000f8ec0ff */
[----:B------:R-:W-:Y:S01]  /*4010*/  UMOV UR5, 0xffff ;  /* 0x0000ffff00057882 */ /* 0x000fe20000000000 */
[----:B------:R-:W-:Y:S02]  /*4020*/  UMOV UR6, 0x1 ;  /* 0x0000000100067882 */ /* 0x000fe40000000000 */
[----:B------:R-:W-:-:S04]  /*4030*/  USHF.R.U32.HI UR4, URZ, 0x5, UR4 ;  /* 0x00000005ff047899 */ /* 0x000fc80008011604 */
[----:B------:R-:W-:Y:S02]  /*4040*/  USHF.L.U32 UR5, UR5, UR4, URZ ;  /* 0x0000000405057299 */ /* 0x000fe400080006ff */
[----:B------:R-:W-:-:S04]  /*4050*/  USHF.L.U32 UR4, UR6, UR4, URZ ;  /* 0x0000000406047299 */ /* 0x000fc800080006ff */
[----:B-1----:R-:W-:-:S04]  /*4060*/  LOP3.LUT R0, R0, UR5, RZ, 0xc0, !PT ;  /* 0x0000000500007c12 */ /* 0x002fc8000f8ec0ff */
[----:B------:R-:W-:-:S13]  /*4070*/  ISETP.NE.AND P0, PT, R0, UR5, PT ;  /* 0x0000000500007c0c */ /* 0x000fda000bf05270 */
[----:B------:R-:W-:Y:S05]  /*4080*/  @P0 BRA `(.L_x_80) ;  /* 0x0000000000580947 */ /* 0x000fea0003800000 */
[----:B------:R-:W1:Y:S02]  /*4090*/  LDS R0, [UR8+0x18] ;  /* 0x00001808ff007984 */ /* 0x000e640008000800 */
[----:B-1----:R-:W-:-:S04]  /*40a0*/  LOP3.LUT R0, R0, UR4, RZ, 0xc0, !PT ;  /* 0x0000000400007c12 */ /* 0x002fc8000f8ec0ff */
[----:B------:R-:W-:-:S13]  /*40b0*/  ISETP.NE.AND P0, PT, R0, UR4, PT ;  /* 0x0000000400007c0c */ /* 0x000fda000bf05270 */
[----:B------:R-:W-:Y:S05]  /*40c0*/  @P0 BRA `(.L_x_81) ;  /* 0x00000000003c0947 */ /* 0x000fea0003800000 */
[----:B------:R-:W1:Y:S01]  /*40d0*/  S2R R2, SR_LANEID ;  /* 0x0000000000027919 */ /* 0x000e620000000000 */
[----:B------:R-:W-:Y:S01]  /*40e0*/  ULOP3.LUT UR5, URZ, UR5, URZ, 0x33, !UPT ;  /* 0x00000005ff057292 */ /* 0x000fe2000f8e33ff */
[----:B------:R-:W-:Y:S01]  /*40f0*/  LOP3.LUT R4, RZ, UR4, RZ, 0x33, !PT ;  /* 0x00000004ff047c12 */ /* 0x000fe2000f8e33ff */
[----:B------:R-:W-:Y:S02]  /*4100*/  VOTEU.ANY UR4, UPT, PT ;  /* 0x0000000000047886 */ /* 0x000fe400038e0100 */
[----:B------:R-:W-:Y:S01]  /*4110*/  UFLO.U32 UR4, UR4 ;  /* 0x00000004000472bd */ /* 0x000fe200080e0000 */
[----:B------:R-:W2:Y:S01]  /*4120*/  REDUX UR6, R4 ;  /* 0x00000000040673c4 */ /* 0x000ea20000000000 */
[----:B------:R-:W-:-:S06]  /*4130*/  IMAD.U32 R0, RZ, RZ, UR5 ;  /* 0x00000005ff007e24 */ /* 0x000fcc000f8e00ff */
[----:B------:R4:W-:Y:S01]  /*4140*/  UTCATOMSWS.AND URZ, UR5 ;  /* 0x0000000500ff79e3 */ /* 0x0009e20008000000 */
[----:B------:R-:W3:Y:S01]  /*4150*/  REDUX UR7, R0 ;  /* 0x00000000000773c4 */ /* 0x000ee20000000000 */
[----:B-1----:R-:W-:Y:S01]  /*4160*/  ISETP.EQ.U32.AND P0, PT, R2, UR4, PT ;  /* 0x0000000402007c0c */ /* 0x002fe2000bf02070 */
[----:B--2---:R-:W-:Y:S01]  /*4170*/  IMAD.U32 R2, RZ, RZ, UR6 ;  /* 0x00000006ff027e24 */ /* 0x004fe2000f8e00ff */
[----:B---3--:R-:W-:-:S11]  /*4180*/  MOV R3, UR7 ;  /* 0x0000000700037c02 */ /* 0x008fd60008000f00 */
[----:B------:R4:W-:Y:S04]  /*4190*/  @P0 ATOMS.AND RZ, [UR8+0x14], R3 ;  /* 0x00001403ffff098c */ /* 0x0009e8000a800008 */
[----:B------:R4:W-:Y:S01]  /*41a0*/  @P0 ATOMS.AND RZ, [UR8+0x18], R2 ;  /* 0x00001802ffff098c */ /* 0x0009e2000a800008 */
[----:B------:R-:W-:Y:S05]  /*41b0*/  BRA `(.L_x_82) ;  /* 0x0000000000147947 */ /* 0x000fea0003800000 */
.L_x_81:
[----:B------:R-:W-:Y:S02]  /*41c0*/  MOV R2, 0x41e0 ;  /* 0x000041e000027802 */ /* 0x000fe40000000f00 */
[----:B---3-5:R-:W-:Y:S05]  /*41d0*/  CALL.REL.NOINC `($__internal_0_$__cuda_sm10x_tcgen05_guardrail_trap_col_being_dealloced_not_returned_by_alloc) ;  /* 0x0000005800087944 */ /* 0x028fea0003c00000 */
[----:B------:R-:W-:Y:S05]  /*41e0*/  BRA `(.L_x_82) ;  /* 0x0000000000087947 */ /* 0x000fea0003800000 */
.L_x_80:
[----:B------:R-:W-:Y:S02]  /*41f0*/  MOV R2, 0x4210 ;  /* 0x0000421000027802 */ /* 0x000fe40000000f00 */
[----:B---3-5:R-:W-:Y:S05]  /*4200*/  CALL.REL.NOINC `($__internal_2_$__cuda_sm10x_tcgen05_guardrail_trap_unallocated_columns_being_dealloced) ;  /* 0x0000005800147944 */ /* 0x028fea0003c00000 */
.L_x_82:
[----:B------:R-:W-:Y:S01]  /*4210*/  NOP ;  /* 0x0000000000007918 */ /* 0x000fe20000000000 */
[----:B----4-:R-:W-:Y:S05]  /*4220*/  EXIT ;  /* 0x000000000000794d */ /* 0x010fea0003800000 */
.L_x_64:
[----:B------:R-:W-:-:S09]  /*4230*/  UISETP.NE.OR UP0, UPT, UR17, 0x3, !UP3 ;  /* 0x000000031100788c */ /* 0x000fd2000df05670 */
[----:B------:R-:W-:Y:S05]  /*4240*/  BRA.U UP0, `(.L_x_83) ;  /* 0x0000000d00807547 */ /* 0x000fea000b800000 */
[----:B------:R-:W1:Y:S01]  /*4250*/  LDCU UR32, c[0x0][0x370] ;  /* 0x00006e00ff2077ac */ /* 0x000e620008000800 */
[----:B------:R-:W2:Y:S01]  /*4260*/  LDC.64 R16, c[0x0][0x348] ;  /* 0x0000d200ff107b82 */ /* 0x000ea20000000a00 */
[----:B------:R-:W-:Y:S02]  /*4270*/  HFMA2 R13, -RZ, RZ, 0, 0 ;  /* 0x00000000ff0d7431 */ /* 0x000fe400000001ff */
[----:B------:R-:W-:Y:S01]  /*4280*/  IMAD.MOV.U32 R15, RZ, RZ, 0x1 ;  /* 0x00000001ff0f7424 */ /* 0x000fe200078e00ff */
[----:B------:R-:W1:Y:S01]  /*4290*/  LDCU.128 UR28, c[0x0][0xb10] ;  /* 0x00016200ff1c77ac */ /* 0x000e620008000c00 */
[----:B------:R-:W-:Y:S01]  /*42a0*/  IMAD.MOV.U32 R14, RZ, RZ, RZ ;  /* 0x000000ffff0e7224 */ /* 0x000fe200078e00ff */
[----:B------:R-:W-:Y:S01]  /*42b0*/  MOV R7, 0x2000 ;  /* 0x0000200000077802 */ /* 0x000fe20000000f00 */
[----:B------:R-:W3:Y:S01]  /*42c0*/  LDCU UR27, c[0x0][0x374] ;  /* 0x00006e80ff1b77ac */ /* 0x000ee20008000800 */
[----:B------:R-:W4:Y:S01]  /*42d0*/  LDC.64 R2, c[0x0][0x888] ;  /* 0x00022200ff027b82 */ /* 0x000f220000000a00 */
[----:B------:R-:W3:Y:S01]  /*42e0*/  LDCU UR15, c[0x0][0xb0c] ;  /* 0x00016180ff0f77ac */ /* 0x000ee20008000800 */
[----:B------:R-:W2:Y:S06]  /*42f0*/  LDCU UR38, c[0x0][0xb20] ;  /* 0x00016400ff2677ac */ /* 0x000eac0008000800 */
[----:B------:R-:W4:Y:S01]  /*4300*/  LDC.64 R4, c[0x0][0x890] ;  /* 0x00022400ff047b82 */ /* 0x000f220000000a00 */
[----:B------:R-:W2:Y:S01]  /*4310*/  LDCU UR4, c[0x0][0xb30] ;  /* 0x00016600ff0477ac */ /* 0x000ea20008000800 */
[----:B------:R-:W-:Y:S01]  /*4320*/  UMOV UR21, 0x400 ;  /* 0x0000040000157882 */ /* 0x000fe20000000000 */
[----:B-1----:R-:W-:-:S02]  /*4330*/  UIMAD.WIDE.U32 UR6, UR32, UR28, URZ ;  /* 0x0000001c200672a5 */ /* 0x002fc4000f8e00ff */
[----:B---3--:R-:W-:Y:S02]  /*4340*/  UIMAD.WIDE.U32 UR8, UR27, UR31, URZ ;  /* 0x0000001f1b0872a5 */ /* 0x008fe4000f8e00ff */
[----:B------:R-:W-:Y:S02]  /*4350*/  ULEA UR21, UR45, UR21, 0x18 ;  /* 0x000000152d157291 */ /* 0x000fe4000f8ec0ff */
[----:B------:R-:W-:Y:S02]  /*4360*/  UPLOP3.LUT UP3, UPT, UPT, UPT, UPT, 0x40, 0x4 ;  /* 0x000000000004789c */ /* 0x000fe40003f6e870 */
[----:B------:R-:W-:Y:S01]  /*4370*/  UIADD3 UR33, UPT, UPT, UR21, 0xc8, URZ ;  /* 0x000000c815217890 */ /* 0x000fe2000fffe0ff */
[----:B------:R-:W-:Y:S01]  /*4380*/  UMOV UR6, UR7 ;  /* 0x0000000700067c82 */ /* 0x000fe20008000000 */
[----:B------:R-:W-:Y:S01]  /*4390*/  UMOV UR34, UR9 ;  /* 0x0000000900227c82 */ /* 0x000fe20008000000 */
[----:B------:R-:W-:Y:S02]  /*43a0*/  UISETP.GE.AND UP0, UPT, UR42, 0x1, UPT ;  /* 0x000000012a00788c */ /* 0x000fe4000bf06270 */
[----:B------:R-:W-:Y:S01]  /*43b0*/  UISETP.NE.AND UP4, UPT, UR42, 0x1, UPT ;  /* 0x000000012a00788c */ /* 0x000fe2000bf85270 */
[----:B------:R-:W1:Y:S01]  /*43c0*/  LDCU.64 UR22, c[0x0][0xb28] ;  /* 0x00016500ff1677ac */ /* 0x000e620008000a00 */
[----:B------:R-:W-:-:S02]  /*43d0*/  UISETP.NE.AND UP6, UPT, UR15, 0x1, UPT ;  /* 0x000000010f00788c */ /* 0x000fc4000bfc5270 */
[----:B------:R-:W-:Y:S02]  /*43e0*/  UISETP.NE.AND UP5, UPT, UR30, 0x1, UPT ;  /* 0x000000011e00788c */ /* 0x000fe4000bfa5270 */
[----:B------:R-:W-:Y:S02]  /*43f0*/  UIADD3 UR17, UPT, UPT, UR21, 0xc0, URZ ;  /* 0x000000c015117890 */ /* 0x000fe4000fffe0ff */
[----:B------:R-:W-:Y:S02]  /*4400*/  UPRMT UR33, UR45, 0x654, UR33 ;  /* 0x000006542d217896 */ /* 0x000fe40008000021 */
[----:B------:R-:W-:Y:S02]  /*4410*/  USHF.R.U32.HI UR35, URZ, UR29, UR6 ;  /* 0x0000001dff237299 */ /* 0x000fe40008011606 */
[----:B--2---:R-:W-:Y:S02]  /*4420*/  USHF.R.U32.HI UR34, URZ, UR38, UR34 ;  /* 0x00000026ff227299 */ /* 0x004fe40008011622 */
[----:B------:R-:W-:-:S11]  /*4430*/  UISETP.NE.AND UP2, UPT, UR4, 0x1, UPT ;  /* 0x000000010400788c */ /* 0x000fd6000bf45270 */
.L_x_92:
[C---:B------:R-:W-:Y:S02]  /*4440*/  LEA R12, R14.reuse, UR21, 0x3 ;  /* 0x000000150e0c7c11 */ /* 0x040fe4000f8e18ff */
[----:B------:R-:W-:Y:S02]  /*4450*/  SHF.L.U32 R9, R13, 0x1f, RZ ;  /* 0x0000001f0d097819 */ /* 0x000fe400000006ff */
[----:B------:R-:W-:Y:S02]  /*4460*/  LEA R10, R14, UR21, 0x4 ;  /* 0x000000150e0a7c11 */ /* 0x000fe4000f8e20ff */
[----:B--2---:R-:W2:Y:S02]  /*4470*/  SYNCS.PHASECHK.TRANS64.TRYWAIT P0, [R12+URZ+0xf0], R9 ;  /* 0x0000f0090c0075a7 */ /* 0x004ea400080011ff */
[----:B--2---:R-:W-:Y:S05]  /*4480*/  @!P0 BRA `(.L_x_84) ;  /* 0x0000005000988947 */ /* 0x004fea0003800000 */
.L_x_165:
[----:B--2---:R-:W2:Y:S01]  /*4490*/  LDS.128 R8, [R10+0x180] ;  /* 0x000180000a087984 */ /* 0x004ea20000000c00 */
[----:B------:R-:W-:Y:S01]  /*44a0*/  UISETP.GE.AND UP0, UPT, UR42, 0x1, UPT ;  /* 0x000000012a00788c */ /* 0x000fe2000bf06270 */
[----:B------:R-:W-:Y:S01]  /*44b0*/  @!PT LDS RZ, [RZ] ;  /* 0x00000000fffff984 */ /* 0x000fe20000000800 */
[----:B------:R-:W-:Y:S01]  /*44c0*/  @!PT LDS RZ, [RZ] ;  /* 0x00000000fffff984 */ /* 0x000fe20000000800 */
[----:B------:R-:W-:Y:S01]  /*44d0*/  @!PT LDS RZ, [RZ] ;  /* 0x00000000fffff984 */ /* 0x000fe20000000800 */
[----:B------:R-:W-:Y:S01]  /*44e0*/  @!PT LDS RZ, [RZ] ;  /* 0x00000000fffff984 */ /* 0x000fe20000000800 */
[----:B------:R3:W-:Y:S06]  /*44f0*/  MEMBAR.ALL.CTA ;  /* 0x0000000000007992 */ /* 0x0007ec0000008000 */
[----:B---3--:R-:W3:Y:S01]  /*4500*/  FENCE.VIEW.ASYNC.S ;  /* 0x00000000000073c6 */ /* 0x008ee20000000000 */
[----:B--2---:R-:W-:Y:S11]  /*4510*/  LOP3.LUT P0, RZ, R10, 0x1, RZ, 0xc0, !PT ;  /* 0x000000010aff7812 */ /* 0x004ff6000780c0ff */
[----:B------:R-:W-:Y:S02]  /*4520*/  @!UPT UIADD3 URZ, UPT, UPT, URZ, URZ, URZ ;  /* 0x000000fffffff290 */ /* 0x000fe4000fffe0ff */
[----:B---3--:R-:W-:Y:S01]  /*4530*/  VOTEU.ANY UP1, P0 ;  /* 0x0000000000ff7886 */ /* 0x008fe20000020100 */
[----:B------:R-:W-:Y:S11]  /*4540*/  PLOP3.LUT P0, PT, PT, PT, UP1, 0x80, 0x8 ;  /* 0x000000000008781c */ /* 0x000ff60003f0f018 */
[----:B------:R-:W-:Y:S02]  /*4550*/  @!UPT UIADD3 URZ, UPT, UPT, URZ, URZ, URZ ;  /* 0x000000fffffff290 */ /* 0x000fe4000fffe0ff */
[----:B------:R-:W-:Y:S02]  /*4560*/  @P0 SHF.R.U32.HI R0, RZ, 0x10, R9 ;  /* 0x00000010ff000819 */ /* 0x000fe40000011609 */
[----:B------:R-:W-:Y:S02]  /*4570*/  @P0 MOV R6, R8 ;  /* 0x0000000800060202 */ /* 0x000fe40000000f00 */
[----:B------:R-:W-:Y:S01]  /*4580*/  @P0 R2UR UR4, R0 ;  /* 0x00000000000402ca */ /* 0x000fe200000e0000 */
[----:B------:R-:W-:Y:S01]  /*4590*/  VIADD R0, R12, 0x100 ;  /* 0x000001000c007836 */ /* 0x000fe20000000000 */
[----:B------:R-:W-:Y:S02]  /*45a0*/  @P0 LOP3.LUT R8, R9, 0xffff, RZ, 0xc0, !PT ;  /* 0x0000ffff09080812 */ /* 0x000fe400078ec0ff */
[----:B------:R-:W-:Y:S02]  /*45b0*/  @P0 R2UR UR6, R6 ;  /* 0x00000000060602ca */ /* 0x000fe400000e0000 */
[----:B------:R-:W-:Y:S02]  /*45c0*/  PRMT R0, RZ, 0x654, R0 ;  /* 0x00000654ff007816 */ /* 0x000fe40000000000 */
[----:B------:R-:W-:Y:S02]  /*45d0*/  @P0 R2UR UR5, R8 ;  /* 0x00000000080502ca */ /* 0x000fe400000e0000 */
[----:B------:R2:W-:Y:S03]  /*45e0*/  SYNCS.ARRIVE.TRANS64.RED.A1T0 RZ, [R0+URZ], RZ ;  /* 0x000000ff00ff79a7 */ /* 0x0005e600081004ff */
[----:B------:R-:W-:Y:S04]  /*45f0*/  @UP1 UMOV UR26, UR4 ;  /* 0x00000004001a1c82 */ /* 0x000fe80008000000 */
[----:B------:R-:W-:Y:S04]  /*4600*/  @UP1 UMOV UR14, UR6 ;  /* 0x00000006000e1c82 */ /* 0x000fe80008000000 */
[----:B------:R-:W-:Y:S01]  /*4610*/  @UP1 UMOV UR13, UR5 ;  /* 0x00000005000d1c82 */ /* 0x000fe20008000000 */
[----:B------:R-:W-:Y:S05]  /*4620*/  BRA.U !UP0, `(.L_x_85) ;  /* 0x0000000108a47547 */ /* 0x000fea000b800000 */
[----:B------:R-:W-:Y:S02]  /*4630*/  UIMAD.WIDE.U32 UR8, UR13, UR31, URZ ;  /* 0x0000001f0d0872a5 */ /* 0x000fe4000f8e00ff */
[----:B------:R-:W-:Y:S02]  /*4640*/  UIMAD.WIDE.U32 UR10, UR14, UR28, URZ ;  /* 0x0000001c0e0a72a5 */ /* 0x000fe4000f8e00ff */
[----:B------:R-:W-:Y:S02]  /*4650*/  USEL UR4, UR27, UR34, !UP5 ;  /* 0x000000221b047287 */ /* 0x000fe4000e800000 */
[----:B------:R-:W-:Y:S02]  /*4660*/  USEL UR7, UR32, UR35, !UP6 ;  /* 0x0000002320077287 */ /* 0x000fe4000f000000 */
[----:B-1----:R-:W-:Y:S02]  /*4670*/  UIMAD.WIDE.U32 UR18, UR4, UR22, URZ ;  /* 0x00000016041272a5 */ /* 0x002fe4000f8e00ff */
[----:B------:R-:W-:Y:S01]  /*4680*/  UIMAD.WIDE.U32 UR24, UR7, UR22, URZ ;  /* 0x00000016071872a5 */ /* 0x000fe2000f8e00ff */
[----:B------:R-:W-:Y:S02]  /*4690*/  UMOV UR5, UR9 ;  /* 0x0000000900057c82 */ /* 0x000fe40008000000 */
[----:B------:R-:W-:Y:S03]  /*46a0*/  USHF.R.U32.HI UR6, URZ, UR38, UR5 ;  /* 0x00000026ff067299 */ /* 0x000fe60008011605 */
[----:B------:R-:W-:Y:S01]  /*46b0*/  UMOV UR5, UR11 ;  /* 0x0000000b00057c82 */ /* 0x000fe20008000000 */
[----:B------:R-:W-:Y:S02]  /*46c0*/  USEL UR6, UR13, UR6, !UP5 ;  /* 0x000000060d067287 */ /* 0x000fe4000e800000 */
[----:B------:R-:W-:Y:S02]  /*46d0*/  USHF.R.U32.HI UR8, URZ, UR29, UR5 ;  /* 0x0000001dff087299 */ /* 0x000fe40008011605 */
[----:B------:R-:W-:Y:S01]  /*46e0*/  UIMAD.WIDE.U32 UR10, UR6, UR22, URZ ;  /* 0x00000016060a72a5 */ /* 0x000fe2000f8e00ff */
[----:B------:R-:W-:Y:S02]  /*46f0*/  UMOV UR5, UR19 ;  /* 0x0000001300057c82 */ /* 0x000fe40008000000 */
[----:B------:R-:W-:Y:S03]  /*4700*/  @UP4 USHF.R.U32.HI UR4, URZ, UR23, UR5 ;  /* 0x00000017ff044299 */ /* 0x000fe60008011605 */
[----:B------:R-:W-:Y:S01]  /*4710*/  UMOV UR5, UR25 ;  /* 0x0000001900057c82 */ /* 0x000fe20008000000 */
[----:B------:R-:W-:Y:S02]  /*4720*/  UIMAD UR4, UR42, UR4, URZ ;  /* 0x000000042a0472a4 */ /* 0x000fe4000f8e02ff */
[----:B------:R-:W-:Y:S02]  /*4730*/  @UP4 USHF.R.U32.HI UR7, URZ, UR23, UR5 ;  /* 0x00000017ff074299 */ /* 0x000fe40008011605 */
[----:B------:R-:W-:Y:S02]  /*4740*/  USEL UR5, UR14, UR8, !UP6 ;  /* 0x000000080e057287 */ /* 0x000fe4000f000000 */
[----:B------:R-:W-:Y:S02]  /*4750*/  UIMAD UR8, UR42, UR7, URZ ;  /* 0x000000072a0872a4 */ /* 0x000fe4000f8e02ff */
[----:B------:R-:W-:Y:S03]  /*4760*/  UISETP.GE.AND UP0, UPT, UR6, UR4, UPT ;  /* 0x000000040600728c */ /* 0x000fe6000bf06270 */
[----:B------:R-:W-:Y:S01]  /*4770*/  UMOV UR4, UR11 ;  /* 0x0000000b00047c82 */ /* 0x000fe20008000000 */
[----:B------:R-:W-:Y:S02]  /*4780*/  UISETP.GE.OR UP0, UPT, UR5, UR8, UP0 ;  /* 0x000000080500728c */ /* 0x000fe40008706670 */
[----:B------:R-:W-:Y:S02]  /*4790*/  USHF.R.U32.HI UR4, URZ, UR23, UR4 ;  /* 0x00000017ff047299 */ /* 0x000fe40008011604 */
[----:B------:R-:W-:Y:S02]  /*47a0*/  UIMAD.WIDE.U32 UR8, UR5, UR22, URZ ;  /* 0x00000016050872a5 */ /* 0x000fe4000f8e00ff */
[----:B------:R-:W-:Y:S04]  /*47b0*/  USEL UR10, UR6, UR4, !UP4 ;  /* 0x00000004060a7287 */ /* 0x000fe8000e000000 */
[----:B------:R-:W-:Y:S01]  /*47c0*/  UIADD3 UR11, UPT, UPT, -UR10, URZ, URZ ;  /* 0x000000ff0a0b7290 */ /* 0x000fe2000fffe1ff */
[----:B------:R-:W-:Y:S02]  /*47d0*/  @!UP0 UMOV UR4, UR9 ;  /* 0x0000000900048c82 */ /* 0x000fe40008000000 */
[----:B------:R-:W-:Y:S02]  /*47e0*/  @!UP0 USHF.R.U32.HI UR4, URZ, UR23, UR4 ;  /* 0x00000017ff048299 */ /* 0x000fe40008011604 */
[----:B------:R-:W-:Y:S02]  /*47f0*/  UIMAD UR8, UR42, UR11, UR6 ;  /* 0x0000000b2a0872a4 */ /* 0x000fe4000f8e0206 */
[----:B------:R-:W-:Y:S04]  /*4800*/  @!UP0 USEL UR4, UR5, UR4, !UP4 ;  /* 0x0000000405048287 */ /* 0x000fe8000e000000 */
[----:B------:R-:W-:Y:S02]  /*4810*/  @!UP0 UIMAD UR8, UR7, UR8, UR4 ;  /* 0x00000008070882a4 */ /* 0x000fe4000f8e0204 */
[----:B------:R-:W-:Y:S02]  /*4820*/  @!UP0 UIADD3 UR9, UPT, UPT, UR10, -UR4, URZ ;  /* 0x800000040a098290 */ /* 0x000fe4000fffe0ff */
[----:B------:R-:W-:Y:S02]  /*4830*/  UIADD3 UR4, UPT, UPT, -UR5, URZ, URZ ;  /* 0x000000ff05047290 */ /* 0x000fe4000fffe1ff */
[----:B------:R-:W-:Y:S02]  /*4840*/  UIADD3 UR7, UPT, UPT, -UR6, URZ, URZ ;  /* 0x000000ff06077290 */ /* 0x000fe4000fffe1ff */
[----:B------:R-:W-:Y:S02]  /*4850*/  @!UP0 UIMAD UR6, UR9, UR42, UR5 ;  /* 0x0000002a090682a4 */ /* 0x000fe4000f8e0205 */
[----:B------:R-:W-:Y:S02]  /*4860*/  UIMAD UR14, UR15, UR4, UR14 ;  /* 0x000000040f0e72a4 */ /* 0x000fe4000f8e020e */
[----:B------:R-:W-:Y:S01]  /*4870*/  UIMAD UR13, UR30, UR7, UR13 ;  /* 0x000000071e0d72a4 */ /* 0x000fe2000f8e020d */
[----:B------:R-:W-:Y:S02]  /*4880*/  @!UP0 UMOV UR5, UR8 ;  /* 0x0000000800058c82 */ /* 0x000fe40008000000 */
[----:B------:R-:W-:Y:S02]  /*4890*/  UIMAD UR14, UR5, UR15, UR14 ;  /* 0x0000000f050e72a4 */ /* 0x000fe4000f8e020e */
[----:B------:R-:W-:Y:S11]  /*48a0*/  UIMAD UR13, UR6, UR30, UR13 ;  /* 0x0000001e060d72a4 */ /* 0x000ff6000f8e020d */
[----:B------:R-:W-:Y:S01]  /*48b0*/  @!UPT UIADD3 URZ, UPT, UPT, URZ, URZ, URZ ;  /* 0x000000fffffff290 */ /* 0x000fe2000fffe0ff */
.L_x_85:
[----:B------:R-:W3:Y:S01]  /*48c0*/  @!UP2 LDCU.128 UR8, c[0x0][0xb10] ;  /* 0x00016200ff08a7ac */ /* 0x000ee20008000c00 */
[C---:B----4-:R-:W-:Y:S02]  /*48d0*/  ISETP.NE.U32.AND P1, PT, R4.reuse, RZ, PT ;  /* 0x000000ff0400720c */ /* 0x050fe40003f25070 */
[----:B------:R-:W-:Y:S02]  /*48e0*/  ISETP.NE.U32.AND P0, PT, R4, RZ, PT ;  /* 0x000000ff0400720c */ /* 0x000fe40003f05070 */
[C---:B------:R-:W-:Y:S02]  /*48f0*/  ISETP.NE.AND.EX P1, PT, R5.reuse, RZ, PT, P1 ;  /* 0x000000ff0500720c */ /* 0x040fe40003f25310 */
[----:B------:R-:W-:Y:S01]  /*4900*/  ISETP.NE.AND.EX P0, PT, R5, RZ, PT, P0 ;  /* 0x000000ff0500720c */ /* 0x000fe20003f05300 */
[----:B------:R-:W4:Y:S01]  /*4910*/  @!UP2 LDCU UR5, c[0x0][0xb0c] ;  /* 0x00016180ff05a7ac */ /* 0x000f220008000800 */
[----:B------:R-:W-:Y:S01]  /*4920*/  SHF.L.U32 R9, R15, 0x1f, RZ ;  /* 0x0000001f0f097819 */ /* 0x000fe200000006ff */
[----:B------:R-:W-:Y:S02]  /*4930*/  USHF.L.U32 UR19, UR16, 0x7, URZ ;  /* 0x0000000710137899 */ /* 0x000fe400080006ff */
[----:B------:R-:W-:Y:S02]  /*4940*/  USHF.L.U32 UR18, UR20, 0x7, URZ ;  /* 0x0000000714127899 */ /* 0x000fe400080006ff */
[----:B---3--:R-:W-:Y:S07]  /*4950*/  UIMAD.WIDE.U32 UR6, UR14, UR8, URZ ;  /* 0x000000080e0672a5 */ /* 0x008fee000f8e00ff */
[----:B------:R-:W-:Y:S01]  /*4960*/  @!UP2 UMOV UR4, UR7 ;  /* 0x000000070004ac82 */ /* 0x000fe20008000000 */
[----:B----4-:R-:W-:Y:S02]  /*4970*/  @!UP2 UISETP.NE.AND UP0, UPT, UR5, 0x1, UPT ;  /* 0x000000010500a88c */ /* 0x010fe4000bf05270 */
[----:B------:R-:W-:Y:S02]  /*4980*/  @!UP2 USHF.R.U32.HI UR4, URZ, UR9, UR4 ;  /* 0x00000009ff04a299 */ /* 0x000fe40008011604 */
[----:B------:R-:W-:Y:S02]  /*4990*/  UIMAD.WIDE.U32 UR6, UR13, UR11, URZ ;  /* 0x0000000b0d0672a5 */ /* 0x000fe4000f8e00ff */
[----:B------:R-:W-:Y:S02]  /*49a0*/  @!UP2 USEL UR8, UR14, UR4, !UP0 ;  /* 0x000000040e08a287 */ /* 0x000fe4000c000000 */
[----:B------:R-:W-:Y:S03]  /*49b0*/  @!UP2 UISETP.NE.AND UP0, UPT, UR10, 0x1, UPT ;  /* 0x000000010a00a88c */ /* 0x000fe6000bf05270 */
[----:B------:R-:W-:Y:S02]  /*49c0*/  @!UP2 UMOV UR6, UR7 ;  /* 0x000000070006ac82 */ /* 0x000fe40008000000 */
[----:B------:R-:W3:Y:S02]  /*49d0*/  @!UP2 LDCU UR4, c[0x0][0xb20] ;  /* 0x00016400ff04a7ac */ /* 0x000ee40008000800 */
[----:B---3--:R-:W-:Y:S04]  /*49e0*/  @!UP2 USHF.R.U32.HI UR6, URZ, UR4, UR6 ;  /* 0x00000004ff06a299 */ /* 0x008fe80008011606 */
[----:B------:R-:W-:Y:S04]  /*49f0*/  @!UP2 USEL UR6, UR13, UR6, !UP0 ;  /* 0x000000060d06a287 */ /* 0x000fe8000c000000 */
[----:B------:R-:W-:Y:S02]  /*4a00*/  @!UP2 UIADD3 UR4, UPT, UPT, -UR8, UR6, URZ ;  /* 0x000000060804a290 */ /* 0x000fe4000fffe1ff */
[----:B------:R-:W-:Y:S02]  /*4a10*/  @!UP2 UIADD3 UR6, UPT, UPT, UR8, -UR6, URZ ;  /* 0x800000060806a290 */ /* 0x000fe4000fffe0ff */
[----:B------:R-:W-:Y:S02]  /*4a20*/  @!UP2 UIMAD UR14, UR4, UR5, UR14 ;  /* 0x00000005040ea2a4 */ /* 0x000fe4000f8e020e */
[----:B------:R-:W-:Y:S01]  /*4a30*/  @!UP2 UIMAD UR13, UR6, UR10, UR13 ;  /* 0x0000000a060da2a4 */ /* 0x000fe2000f8e020d */
[----:B------:R-:W-:Y:S11]  /*4a40*/  BRA.U UP3, `(.L_x_86) ;  /* 0x0000000103107547 */ /* 0x000ff6000b800000 */
[----:B--2---:R-:W-:Y:S04]  /*4a50*/  MOV R0, UR37 ;  /* 0x0000002500007c02 */ /* 0x004fe80008000f00 */
[----:B------:R-:W-:Y:S04]  /*4a60*/  SHF.L.U32 R11, R0, 0x1f, RZ ;  /* 0x0000001f000b7819 */ /* 0x000fe800000006ff */
[----:B------:R-:W2:Y:S02]  /*4a70*/  SYNCS.PHASECHK.TRANS64.TRYWAIT P2, [UR21+0xe8], R11 ;  /* 0x0000e80bff0075a7 */ /* 0x000ea40008041115 */
[----:B--2---:R-:W-:Y:S05]  /*4a80*/  @!P2 BRA `(.L_x_87) ;  /* 0x0000004c002ca947 */ /* 0x004fea0003800000 */
.L_x_86:
[----:B------:R-:W-:Y:S05]  /*4a90*/  @!P1 BRA `(.L_x_88) ;  /* 0x0000000000309947 */ /* 0x000fea0003800000 */
[----:B------:R-:W-:Y:S01]  /*4aa0*/  ISETP.NE.U32.AND P1, PT, R2, RZ, PT ;  /* 0x000000ff0200720c */ /* 0x000fe20003f25070 */
[----:B------:R-:W3:Y:S01]  /*4ab0*/  LDCU.64 UR4, c[0x0][0x358] ;  /* 0x00006b00ff0477ac */ /* 0x000ee20008000a00 */
[----:B------:R-:W-:Y:S02]  /*4ac0*/  IMAD.MOV.U32 R158, RZ, RZ, 0x1 ;  /* 0x00000001ff9e7424 */ /* 0x000fe400078e00ff */
[----:B------:R-:W-:Y:S11]  /*4ad0*/  ISETP.NE.AND.EX P1, PT, R3, RZ, PT, P1 ;  /* 0x000000ff0300720c */ /* 0x000ff60003f25310 */
[----:B------:R-:W-:Y:S02]  /*4ae0*/  @!UPT UIADD3 URZ, UPT, UPT, URZ, URZ, URZ ;  /* 0x000000fffffff290 */ /* 0x000fe4000fffe0ff */
[----:B--2---:R-:W2:Y:S01]  /*4af0*/  @P1 LDC.64 R10, c[0x0][0x888] ;  /* 0x00022200ff0a1b82 */ /* 0x004ea20000000a00 */
[----:B------:R-:W-:Y:S04]  /*4b00*/  @P1 IMAD R0, R4, UR36, RZ ;  /* 0x0000002404001c24 */ /* 0x000fe8000f8e02ff */
[----:B--2---:R-:W-:Y:S04]  /*4b10*/  @P1 IMAD.WIDE R10, R0, 0x4, R10 ;  /* 0x00000004000a1825 */ /* 0x004fe800078e020a */
[----:B------:R-:W-:Y:S01]  /*4b20*/  HFMA2 R0, -RZ, RZ, 0, 5.9604644775390625e-08 ;  /* 0x00000001ff007431 */ /* 0x000fe200000001ff */
[----:B---3-5:R3:W5:Y:S04]  /*4b30*/  @P1 LDG.E R73, desc[UR4][R10.64] ;  /* 0x000000040a491981 */ /* 0x028768000c1e1900 */
[----:B------:R-:W-:Y:S01]  /*4b40*/  @!P1 PRMT R158, R0, 0x7610, R158 ;  /* 0x00007610009e9816 */ /* 0x000fe2000000009e */
[----:B---3--:R-:W4:Y:S06]  /*4b50*/  @!P1 LDC R73, c[0x0][0x880] ;  /* 0x00022000ff499b82 */ /* 0x008f2c0000000800 */
.L_x_88:
[----:B----45:R-:W-:Y:S01]  /*4b60*/  @!P0 FSETP.EQ.AND P1, PT, R73, RZ, PT ;  /* 0x000000ff4900820b */ /* 0x030fe20003f22000 */
[----:B------:R-:W-:Y:S01]  /*4b70*/  @!UPT UIADD3 URZ, UPT, UPT, URZ, URZ, URZ ;  /* 0x000000fffffff290 */ /* 0x000fe2000fffe0ff */
[----:B------:R-:W-:Y:S11]  /*4b80*/  @!P0 BRA `(.L_x_89) ;  /* 0x0000000000188947 */ /* 0x000ff60003800000 */
[----:B------:R-:W-:Y:S02]  /*4b90*/  LOP3.LUT P0, RZ, R158, 0xff, RZ, 0xc0, !PT ;  /* 0x000000ff9eff7812 */ /* 0x000fe4000780c0ff */
[----:B------:R-:W-:Y:S04]  /*4ba0*/  ISETP.NE.U32.AND P1, PT, R2, RZ, PT ;  /* 0x000000ff0200720c */ /* 0x000fe80003f25070 */
[----:B------:R-:W-:Y:S04]  /*4bb0*/  ISETP.NE.AND.EX P1, PT, R3, RZ, PT, P1 ;  /* 0x000000ff0300720c */ /* 0x000fe80003f25310 */
[----:B------:R-:W-:Y:S03]  /*4bc0*/  PLOP3.LUT P1, PT, P1, PT, PT, 0x8, 0x80 ;  /* 0x000000000080781c */ /* 0x000fe60000f2e170 */
[----:B------:R-:W-:Y:S11]  /*4bd0*/  @P0 FSETP.EQ.AND P1, PT, R73, RZ, PT ;  /* 0x000000ff4900020b */ /* 0x000ff60003f22000 */
[----:B------:R-:W-:Y:S02]  /*4be0*/  @!UPT UIADD3 URZ, UPT, UPT, URZ, URZ, URZ ;  /* 0x000000fffffff290 */ /* 0x000fe4000fffe0ff */
.L_x_89:
[----:B------:R-:W3:Y:S01]  /*4bf0*/  SYNCS.PHASECHK.TRANS64.TRYWAIT P2, [UR21+0xd0], R9 ;  /* 0x0000d009ff0075a7 */ /* 0x000ee20008041115 */
[----:B------:R-:W-:Y:S04]  /*4c00*/  ELECT P0, URZ, PT ;  /* 0x0000000000ff782f */ /* 0x000fe80003800000 */
[----:B------:R-:W-:Y:S11]  /*4c10*/  PLOP3.LUT P1, PT, P1, P0, PT, 0xf2, 0x2f ;  /* 0x00000000002f781c */ /* 0x000ff60000f21e72 */
[----:B------:R-:W-:Y:S02]  /*4c20*/  @!UPT UIADD3 URZ, UPT, UPT, URZ, URZ, URZ ;  /* 0x000000fffffff290 */ /* 0x000fe4000fffe0ff */
[----:B------:R-:W-:Y:S05]  /*4c30*/  @!P1 IADD3 R8, P0, PT, R16, 0x580, RZ ;  /* 0x0000058010089810 */ /* 0x000fea0007f1e0ff */
[----:B------:R-:W-:Y:S01]  /*4c40*/  @!P1 IMAD.X R6, RZ, RZ, R17, P0 ;  /* 0x000000ffff069224 */ /* 0x000fe200000e0611 */
[----:B---3--:R-:W-:Y:S07]  /*4c50*/  @!P2 BRA `(.L_x_90) ;  /* 0x0000004800d0a947 */ /* 0x008fee0003800000 */
.L_x_168:
[----:B------:R-:W-:Y:S01]  /*4c60*/  @!P1 R2UR UR5, R8 ;  /* 0x00000000080592ca */ /* 0x000fe200000e0000 */
[----:B------:R-:W-:Y:S01]  /*4c70*/  VOTEU.ALL UP0, P1 ;  /* 0x0000000000ff7886 */ /* 0x000fe20000800000 */
[----:B------:R-:W-:Y:S01]  /*4c80*/  @!P1 R2UR UR4, R6 ;  /* 0x00000000060492ca */ /* 0x000fe200000e0000 */
[----:B--2---:R-:W-:Y:S01]  /*4c90*/  @!P1 IMAD.MOV.U32 R0, RZ, RZ, 0x2000 ;  /* 0x00002000ff009424 */ /* 0x004fe200078e00ff */
[----:B------:R-:W-:Y:S01]  /*4ca0*/  UMOV UR8, 0x0 ;  /* 0x0000000000087882 */ /* 0x000fe20000000000 */
[----:B------:R-:W-:Y:S01]  /*4cb0*/  UMOV UR9, 0x10000000 ;  /* 0x1000000000097882 */ /* 0x000fe20000000000 */
[----:B------:R-:W-:Y:S01]  /*4cc0*/  @!UP0 UIADD3 UR16, UPT, UPT, UR21, 0x200, URZ ;  /* 0x0000020015108890 */ /* 0x000fe2000fffe0ff */
[----:B------:R-:W-:Y:S01]  /*4cd0*/  VIADD R14, R14, 0x1 ;  /* 0x000000010e0e7836 */ /* 0x000fe20000000000 */
[----:B------:R-:W-:Y:S01]  /*4ce0*/  VOTEU.ALL UP0, P1 ;  /* 0x0000000000ff7886 */ /* 0x000fe20000800000 */
[----:B------:R-:W-:Y:S01]  /*4cf0*/  UMOV UR20, UR36 ;  /* 0x0000002400147c82 */ /* 0x000fe20008000000 */
[----:B------:R-:W-:Y:S03]  /*4d00*/  UPRMT UR6, UR45, 0x654, UR17 ;  /* 0x000006542d067896 */ /* 0x000fe60008000011 */
[----:B------:R-:W-:Y:S02]  /*4d10*/  IMAD.U32 R10, RZ, RZ, UR5 ;  /* 0x00000005ff0a7e24 */ /* 0x000fe4000f8e00ff */
[----:B------:R-:W-:Y:S03]  /*4d20*/  IMAD.U32 R11, RZ, RZ, UR4 ;  /* 0x00000004ff0b7e24 */ /* 0x000fe6000f8e00ff */
[----:B------:R-:W-:Y:S02]  /*4d30*/  @!P1 R2UR UR4, R10 ;  /* 0x000000000a0492ca */ /* 0x000fe400000e0000 */
[----:B------:R-:W-:Y:S11]  /*4d40*/  @!P1 R2UR UR5, R11 ;  /* 0x000000000b0592ca */ /* 0x000ff600000e0000 */
[----:B------:R-:W-:Y:S02]  /*4d50*/  @!UPT UIADD3 URZ, UPT, UPT, URZ, URZ, URZ ;  /* 0x000000fffffff290 */ /* 0x000fe4000fffe0ff */
[----:B------:R2:W-:Y:S01]  /*4d60*/  @!UP0 UTMALDG.3D [UR16], [UR4], desc[UR8] ;  /* 0x00000810040085b4 */ /* 0x0005e20008011000 */
[----:B------:R2:W-:Y:S01]  /*4d70*/  @!P1 SYNCS.ARRIVE.TRANS64.RED.A0TR RZ, [UR21+0xc0], R0 ;  /* 0x0000c000ffff99a7 */ /* 0x0005e20008300415 */
[----:B------:R-:W-:Y:S01]  /*4d80*/  SYNCS.ARRIVE.TRANS64.RED.A1T0 RZ, [UR6], RZ ;  /* 0x000000ffffff79a7 */ /* 0x000fe20008100406 */
[----:B------:R-:W3:Y:S02]  /*4d90*/  SYNCS.PHASECHK.TRANS64.TRYWAIT P0, [UR21+0xd8], R9 ;  /* 0x0000d809ff0075a7 */ /* 0x000ee40008001115 */
[----:B--23--:R-:W-:Y:S05]  /*4da0*/  @!P0 BRA `(.L_x_91) ;  /* 0x0000004800948947 */ /* 0x00cfea0003800000 */
.L_x_170:
[----:B------:R-:W-:Y:S01]  /*4db0*/  @!P1 IADD3 R6, P0, PT, R16, 0x580, RZ ;  /* 0x0000058010069810 */ /* 0x000fe20007f1e0ff */
[----:B------:R-:W-:Y:S01]  /*4dc0*/  VOTEU.ALL UP0, P1 ;  /* 0x0000000000ff7886 */ /* 0x000fe20000800000 */
[----:B------:R-:W-:Y:S01]  /*4dd0*/  UMOV UR6, 0x0 ;  /* 0x0000000000067882 */ /* 0x000fe20000000000 */
[----:B------:R-:W-:Y:S01]  /*4de0*/  UMOV UR7, 0x10000000 ;  /* 0x1000000000077882 */ /* 0x000fe20000000000 */
[----:B------:R-:W-:Y:S01]  /*4df0*/  @!P1 R2UR UR5, R6 ;  /* 0x00000000060592ca */ /* 0x000fe200000e0000 */
[----:B--2---:R-:W-:Y:S01]  /*4e00*/  @!P1 IMAD.X R0, RZ, RZ, R17, P0 ;  /* 0x000000ffff009224 */ /* 0x004fe200000e0611 */
[----:B------:R-:W-:Y:S01]  /*4e10*/  @!UP0 UIADD3 UR10, UPT, UPT, UR18, 0x40, URZ ;  /* 0x00000040120a8890 */ /* 0x000fe2000fffe0ff */
[----:B------:R-:W-:Y:S01]  /*4e20*/  R2UR UR16, R160 ;  /* 0x00000000a01072ca */ /* 0x000fe200000e0000 */
[----:B------:R-:W-:Y:S01]  /*4e30*/  @!UP0 UIADD3 UR8, UPT, UPT, UR21, 0x2200, URZ ;  /* 0x0000220015088890 */ /* 0x000fe2000fffe0ff */
[----:B------:R-:W-:Y:S01]  /*4e40*/  ISETP.NE.AND P0, PT, R14, 0x2, PT ;  /* 0x000000020e00780c */ /* 0x000fe20003f05270 */
[----:B------:R-:W-:Y:S01]  /*4e50*/  @!UP0 UIADD3 UR9, UPT, UPT, UR21, 0xc8, URZ ;  /* 0x000000c815098890 */ /* 0x000fe2000fffe0ff */
[----:B------:R-:W-:Y:S01]  /*4e60*/  @!P1 R2UR UR4, R0 ;  /* 0x00000000000492ca */ /* 0x000fe200000e0000 */
[----:B------:R-:W-:Y:S01]  /*4e70*/  VOTEU.ALL UP0, P1 ;  /* 0x0000000000ff7886 */ /* 0x000fe20000800000 */
[----:B------:R-:W-:Y:S01]  /*4e80*/  UMOV UR11, UR19 ;  /* 0x00000013000b7c82 */ /* 0x000fe20008000000 */
[----:B------:R-:W-:Y:S01]  /*4e90*/  UMOV UR12, UR36 ;  /* 0x00000024000c7c82 */ /* 0x000fe20008000000 */
[----:B------:R-:W-:Y:S01]  /*4ea0*/  SEL R0, RZ, 0x1, P0 ;  /* 0x00000001ff007807 */ /* 0x000fe20000000000 */
[----:B------:R-:W-:Y:S01]  /*4eb0*/  UIADD3 UR20, UPT, UPT, UR13, UR63, URZ ;  /* 0x0000003f0d147290 */ /* 0x000fe2000fffe0ff */
[----:B------:R-:W-:Y:S01]  /*4ec0*/  IMAD.U32 R8, RZ, RZ, UR5 ;  /* 0x00000005ff087e24 */ /* 0x000fe2000f8e00ff */
[----:B------:R-:W-:Y:S01]  /*4ed0*/  LOP3.LUT R15, R15, 0x1, RZ, 0x3c, !PT ;  /* 0x000000010f0f7812 */ /* 0x000fe200078e3cff */
[----:B------:R-:W-:Y:S01]  /*4ee0*/  UPLOP3.LUT UP3, UPT, UPT, UPT, UPT, 0x80, 0x8 ;  /* 0x000000000008789c */ /* 0x000fe20003f6f070 */
[----:B------:R-:W-:Y:S01]  /*4ef0*/  LOP3.LUT R13, R13, R0, RZ, 0x3c, !PT ;  /* 0x000000000d0d7212 */ /* 0x000fe200078e3cff */
[----:B------:R-:W-:Y:S01]  /*4f00*/  UIADD3 UR16, UPT, UPT, UR14, UR16, URZ ;  /* 0x000000100e107290 */ /* 0x000fe2000fffe0ff */
[----:B------:R-:W-:Y:S01]  /*4f10*/  SEL R14, R14, RZ, P0 ;  /* 0x000000ff0e0e7207 */ /* 0x000fe20000000000 */
[----:B------:R-:W-:Y:S01]  /*4f20*/  UMOV UR36, UR26 ;  /* 0x0000001a00247c82 */ /* 0x000fe20008000000 */
[----:B------:R-:W-:Y:S01]  /*4f30*/  IMAD.U32 R9, RZ, RZ, UR4 ;  /* 0x00000004ff097e24 */ /* 0x000fe2000f8e00ff */
[----:B------:R-:W-:Y:S04]  /*4f40*/  @!P1 R2UR UR4, R8 ;  /* 0x00000000080492ca */ /* 0x000fe800000e0000 */
[----:B------:R-:W-:Y:S11]  /*4f50*/  @!P1 R2UR UR5, R9 ;  /* 0x00000000090592ca */ /* 0x000ff600000e0000 */
[----:B------:R-:W-:Y:S02]  /*4f60*/  @!UPT UIADD3 URZ, UPT, UPT, URZ, URZ, URZ ;  /* 0x000000fffffff290 */ /* 0x000fe4000fffe0ff */
[----:B------:R2:W-:Y:S01]  /*4f70*/  @!UP0 UTMALDG.3D [UR8], [UR4], desc[UR6] ;  /* 0x00000608040085b4 */ /* 0x0005e20008011000 */
[----:B------:R2:W-:Y:S01]  /*4f80*/  @!P1 SYNCS.ARRIVE.TRANS64.RED.A0TR RZ, [UR21+0xc8], R7 ;  /* 0x0000c807ffff99a7 */ /* 0x0005e20008300415 */
[----:B------:R-:W-:Y:S01]  /*4f90*/  SYNCS.ARRIVE.TRANS64.RED.A1T0 RZ, [UR33], RZ ;  /* 0x000000ffffff79a7 */ /* 0x000fe20008100421 */
[----:B------:R-:W-:Y:S05]  /*4fa0*/  BRA.U UP1, `(.L_x_92) ;  /* 0xfffffff501247547 */ /* 0x000fea000b83ffff */
[----:B------:R-:W-:-:S04]  /*4fb0*/  SHF.L.U32 R3, R15, 0x1f, RZ ;  /* 0x0000001f0f037819 */ /* 0x000fc800000006ff */
[----:B------:R-:W3:Y:S02]  /*4fc0*/  SYNCS.PHASECHK.TRANS64.TRYWAIT P0, [UR21+0xd0], R3 ;  /* 0x0000d003ff0075a7 */ /* 0x000ee40008001115 */
[----:B---3--:R-:W-:Y:S05]  /*4fd0*/  @!P0 BRA `(.L_x_93) ;  /* 0x0000004800208947 */ /* 0x008fea0003800000 */
.L_x_172:
[----:B---3--:R-:W-:-:S07]  /*4fe0*/  MOV R0, UR21 ;  /* 0x0000001500007c02 */ /* 0x008fce0008000f00 */
.L_x_94:
[----:B---3--:R-:W-:-:S04]  /*4ff0*/  SHF.L.U32 R3, R15, 0x1f, RZ ;  /* 0x0000001f0f037819 */ /* 0x008fc800000006ff */
[----:B------:R3:W4:Y:S03]  /*5000*/  SYNCS.PHASECHK.TRANS64.TRYWAIT P0, [R0+URZ+0xd8], R3 ;  /* 0x0000d803000075a7 */ /* 0x00072600080011ff */
[----:B----4-:R-:W-:Y:S05]  /*5010*/  @!P0 NANOSLEEP.SYNCS 0x989680 ;  /* 0x009896800000895d */ /* 0x010fea0003900000 */
[----:B------:R-:W4:Y:S02]  /*5020*/  @!P0 SYNCS.PHASECHK.TRANS64 P0, [R0+URZ+0xd8], R3 ;  /* 0x0000d803000085a7 */ /* 0x000f2400080010ff */
[----:B-12-4-:R-:W-:Y:S05]  /*5030*/  @P0 EXIT ;  /* 0x000000000000094d */ /* 0x016fea0003800000 */
[----:B------:R-:W-:Y:S05]  /*5040*/  BRA `(.L_x_94) ;  /* 0xfffffffc00e87947 */ /* 0x000fea000383ffff */
.L_x_83:
[----:B------:R-:W-:-:S06]  /*5050*/  UISETP.GE.AND UP0, UPT, UR17, 0x4, UPT ;  /* 0x000000041100788c */ /* 0x000fcc000bf06270 */
[----:B------:R-:W-:-:S13]  /*5060*/  PLOP3.LUT P0, PT, PT, PT, UP0, 0x80, 0x8 ;  /* 0x000000000008781c */ /* 0x000fda0003f0f008 */
[----:B------:R-:W-:Y:S05]  /*5070*/  @!P0 EXIT ;  /* 0x000000000000894d */ /* 0x000fea0003800000 */
[----:B------:R-:W-:Y:S01]  /*5080*/  BAR.SYNC.DEFER_BLOCKING 0x6, 0xa0 ;  /* 0x0182800000007b1d */ /* 0x000fe20000010000 */
[C---:B------:R-:W-:Y:S01]  /*5090*/  IMAD.SHL.U32 R4, R170.reuse, 0x40, RZ ;  /* 0x00000040aa047824 */ /* 0x040fe200078e00ff */
[C---:B------:R-:W-:Y:S01]  /*50a0*/  LOP3.LUT R178, R170.reuse, 0x60, RZ, 0xc0, !PT ;  /* 0x00000060aab27812 */ /* 0x040fe200078ec0ff */
[C---:B------:R-:W-:Y:S01]  /*50b0*/  IMAD.SHL.U32 R137, R170.reuse, 0x8, RZ ;  /* 0x00000008aa897824 */ /* 0x040fe200078e00ff */
[C---:B------:R-:W-:Y:S01]  /*50c0*/  LOP3.LUT R176, R170.reuse, 0x2, RZ, 0xc0, !PT ;  /* 0x00000002aab07812 */ /* 0x040fe200078ec0ff */
[----:B------:R-:W-:Y:S01]  /*50d0*/  IMAD.U32 R69, R170, 0x10000, RZ ;  /* 0x00010000aa457824 */ /* 0x000fe200078e00ff */
[----:B------:R-:W-:Y:S02]  /*50e0*/  UMOV UR44, 0x400 ;  /* 0x00000400002c7882 */ /* 0x000fe40000000000 */
[----:B------:R-:W1:Y:S01]  /*50f0*/  LDC.64 R156, c[0x0][0x8b0] ;  /* 0x00022c00ff9c7b82 */ /* 0x000e620000000a00 */
[----:B------:R-:W-:Y:S01]  /*5100*/  ULEA UR44, UR45, UR44, 0x18 ;  /* 0x0000002c2d2c7291 */ /* 0x000fe2000f8ec0ff */
[----:B------:R-:W-:Y:S01]  /*5110*/  LOP3.LUT R6, R4, 0x180, RZ, 0xc0, !PT ;  /* 0x0000018004067812 */ /* 0x000fe200078ec0ff */
[----:B------:R-:W-:Y:S01]  /*5120*/  HFMA2 R68, -RZ, RZ, 0, 0 ;  /* 0x00000000ff447431 */ /* 0x000fe200000001ff */
[----:B------:R-:W-:Y:S01]  /*5130*/  LOP3.LUT R69, R69, 0x600000, RZ, 0xc0, !PT ;  /* 0x0060000045457812 */ /* 0x000fe200078ec0ff */
[----:B------:R-:W-:Y:S01]  /*5140*/  UIADD3 UR4, UPT, UPT, UR44, 0x4200, URZ ;  /* 0x000042002c047890 */ /* 0x000fe2000fffe0ff */
[----:B------:R-:W-:Y:S01]  /*5150*/  LOP3.LUT R137, R6, 0x30, R137, 0xf8, !PT ;  /* 0x0000003006897812 */ /* 0x000fe200078ef889 */
[----:B------:R-:W-:Y:S01]  /*5160*/  IMAD.MOV.U32 R168, RZ, RZ, RZ ;  /* 0x000000ffffa87224 */ /* 0x000fe200078e00ff */
[----:B------:R-:W2:Y:S01]  /*5170*/  LDC.64 R138, c[0x0][0x8a8] ;  /* 0x00022a00ff8a7b82 */ /* 0x000ea20000000a00 */
[----:B------:R-:W-:Y:S01]  /*5180*/  LOP3.LUT R170, R170, 0x4, RZ, 0xc0, !PT ;  /* 0x00000004aaaa7812 */ /* 0x000fe200078ec0ff */
[----:B------:R-:W-:Y:S01]  /*5190*/  IMAD.MOV.U32 R162, RZ, RZ, RZ ;  /* 0x000000ffffa27224 */ /* 0x000fe200078e00ff */
[----:B------:R-:W-:-:S02]  /*51a0*/  LOP3.LUT R137, R137, 0x1e40, R4, 0xf8, !PT ;  /* 0x00001e4089897812 */ /* 0x000fc400078ef804 */
[----:B------:R-:W-:Y:S01]  /*51b0*/  CS2R R166, SRZ ;  /* 0x0000000000a67805 */ /* 0x000fe2000001ff00 */
[----:B------:R-:W-:Y:S01]  /*51c0*/  IMAD.MOV.U32 R165, RZ, RZ, RZ ;  /* 0x000000ffffa57224 */ /* 0x000fe200078e00ff */
[----:B------:R-:W-:Y:S01]  /*51d0*/  IADD3 R169, PT, PT, -R170, 0x2, RZ ;  /* 0x00000002aaa97810 */ /* 0x000fe20007ffe1ff */
[----:B------:R-:W-:Y:S01]  /*51e0*/  IMAD.MOV R164, RZ, RZ, -R176 ;  /* 0x000000ffffa47224 */ /* 0x000fe200078e0ab0 */
[----:B------:R-:W-:Y:S01]  /*51f0*/  IADD3 R171, PT, PT, R137, UR44, RZ ;  /* 0x0000002c89ab7c10 */ /* 0x000fe2000fffe0ff */
[----:B------:R-:W3:Y:S01]  /*5200*/  LDS R0, [UR44+0x1a0] ;  /* 0x0001a02cff007984 */ /* 0x000ee20008000800 */
[----:B------:R-:W-:Y:S01]  /*5210*/  IMAD.MOV R163, RZ, RZ, -R170 ;  /* 0x000000ffffa37224 */ /* 0x000fe200078e0aaa */
[----:B------:R-:W-:Y:S01]  /*5220*/  MOV R177, UR4 ;  /* 0x0000000400b17c02 */ /* 0x000fe20008000f00 */
[----:B------:R-:W4:Y:S01]  /*5230*/  LDCU UR58, c[0x0][0x370] ;  /* 0x00006e00ff3a77ac */ /* 0x000f220008000800 */
[----:B------:R-:W-:Y:S01]  /*5240*/  VIADD R171, R171, 0x200 ;  /* 0x00000200abab7836 */ /* 0x000fe20000000000 */
[----:B------:R-:W1:Y:S01]  /*5250*/  LDCU UR43, c[0x0][0xb0c] ;  /* 0x00016180ff2b77ac */ /* 0x000e620008000800 */
[----:B------:R-:W1:Y:S01]  /*5260*/  LDCU UR39, c[0x0][0xb30] ;  /* 0x00016600ff2777ac */ /* 0x000e620008000800 */
[----:B------:R-:W1:Y:S01]  /*5270*/  LDCU.64 UR56, c[0x0][0x888] ;  /* 0x00011100ff3877ac */ /* 0x000e620008000a00 */
[----:B------:R-:W1:Y:S01]  /*5280*/  LDCU.64 UR40, c[0x0][0xb28] ;  /* 0x00016500ff2877ac */ /* 0x000e620008000a00 */
[----:B------:R-:W1:Y:S01]  /*5290*/  LDCU.64 UR60, c[0x0][0x890] ;  /* 0x00011200ff3c77ac */ /* 0x000e620008000a00 */
[----:B------:R-:W1:Y:S01]  /*52a0*/  LDCU.128 UR52, c[0x0][0xb10] ;  /* 0x00016200ff3477ac */ /* 0x000e620008000c00 */
[----:B------:R-:W1:Y:S01]  /*52b0*/  LDCU UR47, c[0x0][0x374] ;  /* 0x00006e80ff2f77ac */ /* 0x000e620008000800 */
[----:B------:R-:W-:Y:S01]  /*52c0*/  UIADD3 UR62, UPT, UPT, UR44, 0x200, URZ ;  /* 0x000002002c3e7890 */ /* 0x000fe2000fffe0ff */
[----:B-1234-:R-:W-:-:S11]  /*52d0*/  IMAD.IADD R69, R0, 0x1, R69 ;  /* 0x0000000100457824 */ /* 0x01efd600078e0245 */
.L_x_121:
[C---:B------:R-:W-:Y:S02]  /*52e0*/  LEA R3, R162.reuse, UR44, 0x3 ;  /* 0x0000002ca2037c11 */ /* 0x040fe4000f8e18ff */
[----:B------:R-:W-:Y:S02]  /*52f0*/  SHF.L.U32 R0, R167, 0x1f, RZ ;  /* 0x0000001fa7007819 */ /* 0x000fe400000006ff */
[----:B-1----:R-:W-:Y:S02]  /*5300*/  LEA R5, R162, UR44, 0x4 ;  /* 0x0000002ca2057c11 */ /* 0x002fe4000f8e20ff */
[----:B------:R-:W1:Y:S02]  /*5310*/  SYNCS.PHASECHK.TRANS64.TRYWAIT P0, [R3+URZ+0xf0], R0 ;  /* 0x0000f000030075a7 */ /* 0x000e6400080011ff */
[----:B-1----:R-:W-:Y:S05]  /*5320*/  @!P0 BRA `(.L_x_95) ;  /* 0x0000004400648947 */ /* 0x002fea0003800000 */
.L_x_173:
        /* <DEDUP_REMOVED lines=11> */
[----:B------:R-:W-:Y:S01]  /*53e0*/  PLOP3.LUT P0, PT, PT, PT, UP1, 0x80, 0x8 ;  /* 0x000000000008781c */ /* 0x000fe20003f0f018 */
[----:B------:R-:W-:Y:S11]  /*53f0*/  UP2UR UR46, UPR, URZ, 0x2 ;  /* 0x00000002ff2e7883 */ /* 0x000ff60008000000 */
[----:B------:R-:W-:Y:S01]  /*5400*/  @!UPT UIADD3 URZ, UPT, UPT, URZ, URZ, URZ ;  /* 0x000000fffffff290 */ /* 0x000fe2000fffe0ff */
[----:B-1----:R-:W-:Y:S02]  /*5410*/  @P0 SHF.R.U32.HI R0, RZ, 0x10, R5 ;  /* 0x00000010ff000819 */ /* 0x002fe40000011605 */
        /* <DEDUP_REMOVED lines=12> */
[----:B------:R-:W2:Y:S01]  /*54e0*/  LDCU UR12, c[0x0][0xb20] ;  /* 0x00016400ff0c77ac */ /* 0x000ea20008000800 */
[----:B------:R-:W-:Y:S02]  /*54f0*/  UIMAD.WIDE.U32 UR4, UR47, UR55, URZ ;  /* 0x000000372f0472a5 */ /* 0x000fe4000f8e00ff */
[----:B------:R-:W-:Y:S02]  /*5500*/  UIMAD.WIDE.U32 UR6, UR58, UR52, URZ ;  /* 0x000000343a0672a5 */ /* 0x000fe4000f8e00ff */
[----:B------:R-:W-:Y:S02]  /*5510*/  UISETP.NE.AND UP0, UPT, UR54, 0x1, UPT ;  /* 0x000000013600788c */ /* 0x000fe4000bf05270 */
[----:B------:R-:W-:Y:S02]  /*5520*/  UIMAD.WIDE.U32 UR8, UR37, UR55, URZ ;  /* 0x00000037250872a5 */ /* 0x000fe4000f8e00ff */
[----:B------:R-:W-:Y:S02]  /*5530*/  UIMAD.WIDE.U32 UR10, UR38, UR52, URZ ;  /* 0x00000034260a72a5 */ /* 0x000fe4000f8e00ff */
[----:B------:R-:W-:Y:S02]  /*5540*/  UISETP.NE.AND UP1, UPT, UR43, 0x1, UPT ;  /* 0x000000012b00788c */ /* 0x000fe4000bf25270 */
[----:B------:R-:W-:Y:S01]  /*5550*/  UISETP.NE.AND UP2, UPT, UR42, 0x1, UPT ;  /* 0x000000012a00788c */ /* 0x000fe2000bf45270 */
[----:B------:R-:W-:Y:S02]  /*5560*/  UMOV UR4, UR5 ;  /* 0x0000000500047c82 */ /* 0x000fe40008000000 */
[----:B--2---:R-:W-:Y:S03]  /*5570*/  USHF.R.U32.HI UR5, URZ, UR12, UR4 ;  /* 0x0000000cff057299 */ /* 0x004fe60008011604 */
[----:B------:R-:W-:Y:S02]  /*5580*/  UMOV UR4, UR7 ;  /* 0x0000000700047c82 */ /* 0x000fe40008000000 */
[----:B------:R-:W-:Y:S02]  /*5590*/  USHF.R.U32.HI UR7, URZ, UR53, UR4 ;  /* 0x00000035ff077299 */ /* 0x000fe40008011604 */
[----:B------:R-:W-:Y:S02]  /*55a0*/  USEL UR4, UR47, UR5, !UP0 ;  /* 0x000000052f047287 */ /* 0x000fe4000c000000 */
[----:B------:R-:W-:Y:S01]  /*55b0*/  USEL UR7, UR58, UR7, !UP1 ;  /* 0x000000073a077287 */ /* 0x000fe2000c800000 */
[----:B------:R-:W-:Y:S01]  /*55c0*/  UMOV UR5, UR9 ;  /* 0x0000000900057c82 */ /* 0x000fe20008000000 */
[----:B------:R-:W-:Y:S02]  /*55d0*/  UIMAD.WIDE.U32 UR8, UR4, UR40, URZ ;  /* 0x00000028040872a5 */ /* 0x000fe4000f8e00ff */
[----:B------:R-:W-:Y:S03]  /*55e0*/  USHF.R.U32.HI UR6, URZ, UR12, UR5 ;  /* 0x0000000cff067299 */ /* 0x000fe60008011605 */
[----:B------:R-:W-:Y:S01]  /*55f0*/  UMOV UR5, UR11 ;  /* 0x0000000b00057c82 */ /* 0x000fe20008000000 */
[----:B------:R-:W-:Y:S02]  /*5600*/  UIMAD.WIDE.U32 UR10, UR7, UR40, URZ ;  /* 0x00000028070a72a5 */ /* 0x000fe4000f8e00ff */
[----:B------:R-:W-:Y:S02]  /*5610*/  USHF.R.U32.HI UR12, URZ, UR53, UR5 ;  /* 0x00000035ff0c7299 */ /* 0x000fe40008011605 */
[----:B------:R-:W-:Y:S01]  /*5620*/  USEL UR6, UR37, UR6, !UP0 ;  /* 0x0000000625067287 */ /* 0x000fe2000c000000 */
[----:B------:R-:W-:Y:S02]  /*5630*/  UMOV UR5, UR9 ;  /* 0x0000000900057c82 */ /* 0x000fe40008000000 */
[----:B------:R-:W-:Y:S01]  /*5640*/  UMOV UR10, UR11 ;  /* 0x0000000b000a7c82 */ /* 0x000fe20008000000 */
[----:B------:R-:W-:Y:S02]  /*5650*/  @UP2 USHF.R.U32.HI UR4, URZ, UR41, UR5 ;  /* 0x00000029ff042299 */ /* 0x000fe40008011605 */
[----:B------:R-:W-:Y:S02]  /*5660*/  @UP2 USHF.R.U32.HI UR7, URZ, UR41, UR10 ;  /* 0x00000029ff072299 */ /* 0x000fe4000801160a */
[----:B------:R-:W-:Y:S02]  /*5670*/  UIMAD UR4, UR42, UR4, URZ ;  /* 0x000000042a0472a4 */ /* 0x000fe4000f8e02ff */
[----:B------:R-:W-:Y:S02]  /*5680*/  UIMAD.WIDE.U32 UR10, UR6, UR40, URZ ;  /* 0x00000028060a72a5 */ /* 0x000fe4000f8e00ff */
[----:B------:R-:W-:Y:S02]  /*5690*/  USEL UR5, UR38, UR12, !UP1 ;  /* 0x0000000c26057287 */ /* 0x000fe4000c800000 */
[----:B------:R-:W-:Y:S02]  /*56a0*/  UIMAD UR8, UR42, UR7, URZ ;  /* 0x000000072a0872a4 */ /* 0x000fe4000f8e02ff */
[----:B------:R-:W-:Y:S03]  /*56b0*/  UISETP.GE.AND UP0, UPT, UR6, UR4, UPT ;  /* 0x000000040600728c */ /* 0x000fe6000bf06270 */
[----:B------:R-:W-:Y:S01]  /*56c0*/  UMOV UR4, UR11 ;  /* 0x0000000b00047c82 */ /* 0x000fe20008000000 */
[----:B------:R-:W-:Y:S02]  /*56d0*/  UISETP.GE.OR UP0, UPT, UR5, UR8, UP0 ;  /* 0x000000080500728c */ /* 0x000fe40008706670 */
[----:B------:R-:W-:Y:S02]  /*56e0*/  USHF.R.U32.HI UR4, URZ, UR41, UR4 ;  /* 0x00000029ff047299 */ /* 0x000fe40008011604 */
[----:B------:R-:W-:Y:S02]  /*56f0*/  UIMAD.WIDE.U32 UR8, UR5, UR40, URZ ;  /* 0x00000028050872a5 */ /* 0x000fe4000f8e00ff */
[----:B------:R-:W-:Y:S02]  /*5700*/  USEL UR11, UR6, UR4, !UP2 ;  /* 0x00000004060b7287 */ /* 0x000fe4000d000000 */
[----:B------:R-:W-:Y:S02]  /*5710*/  UIADD3 UR8, UPT, UPT, -UR5, URZ, URZ ;  /* 0x000000ff05087290 */ /* 0x000fe4000fffe1ff */
[----:B------:R-:W-:Y:S01]  /*5720*/  UIADD3 UR10, UPT, UPT, -UR11, URZ, URZ ;  /* 0x000000ff0b0a7290 */ /* 0x000fe2000fffe1ff */
[----:B------:R-:W-:Y:S01]  /*5730*/  @!UP0 UMOV UR4, UR9 ;  /* 0x0000000900048c82 */ /* 0x000fe20008000000 */
[----:B------:R-:W-:Y:S02]  /*5740*/  UIADD3 UR9, UPT, UPT, -UR6, URZ, URZ ;  /* 0x000000ff06097290 */ /* 0x000fe4000fffe1ff */
[----:B------:R-:W-:Y:S02]  /*5750*/  @!UP0 USHF.R.U32.HI UR4, URZ, UR41, UR4 ;  /* 0x00000029ff048299 */ /* 0x000fe40008011604 */
[----:B------:R-:W-:Y:S02]  /*5760*/  UIMAD UR10, UR42, UR10, UR6 ;  /* 0x0000000a2a0a72a4 */ /* 0x000fe4000f8e0206 */
[----:B------:R-:W-:Y:S04]  /*5770*/  @!UP0 USEL UR4, UR5, UR4, !UP2 ;  /* 0x0000000405048287 */ /* 0x000fe8000d000000 */
[----:B------:R-:W-:Y:S02]  /*5780*/  @!UP0 UIMAD UR10, UR7, UR10, UR4 ;  /* 0x0000000a070a82a4 */ /* 0x000fe4000f8e0204 */
[----:B------:R-:W-:Y:S02]  /*5790*/  @!UP0 UIADD3 UR11, UPT, UPT, UR11, -UR4, URZ ;  /* 0x800000040b0b8290 */ /* 0x000fe4000fffe0ff */
[----:B------:R-:W-:Y:S02]  /*57a0*/  UIMAD UR7, UR43, UR8, UR38 ;  /* 0x000000082b0772a4 */ /* 0x000fe4000f8e0226 */
[----:B------:R-:W-:Y:S02]  /*57b0*/  @!UP0 UIMAD UR6, UR11, UR42, UR5 ;  /* 0x0000002a0b0682a4 */ /* 0x000fe4000f8e0205 */
[----:B------:R-:W-:Y:S01]  /*57c0*/  UIMAD UR4, UR54, UR9, UR37 ;  /* 0x00000009360472a4 */ /* 0x000fe2000f8e0225 */
[----:B------:R-:W-:Y:S02]  /*57d0*/  @!UP0 UMOV UR5, UR10 ;  /* 0x0000000a00058c82 */ /* 0x000fe40008000000 */
[----:B------:R-:W-:Y:S02]  /*57e0*/  UIMAD UR38, UR5, UR43, UR7 ;  /* 0x0000002b052672a4 */ /* 0x000fe4000f8e0207 */
[----:B------:R-:W-:Y:S11]  /*57f0*/  UIMAD UR37, UR6, UR54, UR4 ;  /* 0x00000036062572a4 */ /* 0x000ff6000f8e0204 */
[----:B------:R-:W-:Y:S01]  /*5800*/  @!UPT UIADD3 URZ, UPT, UPT, URZ, URZ, URZ ;  /* 0x000000fffffff290 */ /* 0x000fe2000fffe0ff */
.L_x_96:
[----:B------:R-:W-:Y:S01]  /*5810*/  UISETP.NE.AND UP0, UPT, UR39, 0x1, UPT ;  /* 0x000000012700788c */ /* 0x000fe2000bf05270 */
[----:B------:R-:W-:Y:S01]  /*5820*/  IADD3 R162, PT, PT, R162, 0x1, RZ ;  /* 0x00000001a2a27810 */ /* 0x000fe20007ffe0ff */
[----:B------:R-:W-:Y:S02]  /*5830*/  USHF.L.U32 UR50, UR16, 0x7, URZ ;  /* 0x0000000710327899 */ /* 0x000fe400080006ff */
[----:B------:R-:W-:Y:S07]  /*5840*/  USHF.L.U32 UR49, UR20, 0x7, URZ ;  /* 0x0000000714317899 */ /* 0x000fee00080006ff */
[----:B------:R-:W2:Y:S01]  /*5850*/  @!UP0 LDCU.128 UR12, c[0x0][0xb10] ;  /* 0x00016200ff0c87ac */ /* 0x000ea20008000c00 */
[----:B------:R-:W3:Y:S01]  /*5860*/  @!UP0 LDCU UR5, c[0x0][0xb0c] ;  /* 0x00016180ff0587ac */ /* 0x000ee20008000800 */
[----:B------:R-:W4:Y:S01]  /*5870*/  @!UP0 LDCU UR10, c[0x0][0xb20] ;  /* 0x00016400ff0a87ac */ /* 0x000f220008000800 */
[----:B--2---:R-:W-:Y:S02]  /*5880*/  UIMAD.WIDE.U32 UR8, UR38, UR12, URZ ;  /* 0x0000000c260872a5 */ /* 0x004fe4000f8e00ff */
[----:B------:R-:W-:Y:S02]  /*5890*/  UIMAD.WIDE.U32 UR6, UR37, UR15, URZ ;  /* 0x0000000f250672a5 */ /* 0x000fe4000f8e00ff */
[----:B------:R-:W-:Y:S03]  /*58a0*/  @!UP0 UISETP.NE.AND UP1, UPT, UR14, 0x1, UPT ;  /* 0x000000010e00888c */ /* 0x000fe6000bf25270 */
[----:B------:R-:W-:Y:S01]  /*58b0*/  @!UP0 UMOV UR4, UR9 ;  /* 0x0000000900048c82 */ /* 0x000fe20008000000 */
[----:B---3--:R-:W-:Y:S02]  /*58c0*/  @!UP0 UISETP.NE.AND UP2, UPT, UR5, 0x1, UPT ;  /* 0x000000010500888c */ /* 0x008fe4000bf45270 */
[----:B------:R-:W-:Y:S01]  /*58d0*/  @!UP0 USHF.R.U32.HI UR4, URZ, UR13, UR4 ;  /* 0x0000000dff048299 */ /* 0x000fe20008011604 */
[----:B------:R-:W-:Y:S02]  /*58e0*/  @!UP0 UMOV UR6, UR7 ;  /* 0x0000000700068c82 */ /* 0x000fe40008000000 */
[----:B----4-:R-:W-:Y:S02]  /*58f0*/  @!UP0 USHF.R.U32.HI UR6, URZ, UR10, UR6 ;  /* 0x0000000aff068299 */ /* 0x010fe40008011606 */
[----:B------:R-:W-:Y:S02]  /*5900*/  @!UP0 USEL UR7, UR38, UR4, !UP2 ;  /* 0x0000000426078287 */ /* 0x000fe4000d000000 */
[----:B------:R-:W-:Y:S04]  /*5910*/  @!UP0 USEL UR6, UR37, UR6, !UP1 ;  /* 0x0000000625068287 */ /* 0x000fe8000c800000 */
[----:B------:R-:W-:Y:S02]  /*5920*/  @!UP0 UIADD3 UR4, UPT, UPT, -UR7, UR6, URZ ;  /* 0x0000000607048290 */ /* 0x000fe4000fffe1ff */
[----:B------:R-:W-:Y:S02]  /*5930*/  @!UP0 UIADD3 UR6, UPT, UPT, UR7, -UR6, URZ ;  /* 0x8000000607068290 */ /* 0x000fe4000fffe0ff */
[----:B------:R-:W-:Y:S02]  /*5940*/  @!UP0 UIMAD UR38, UR4, UR5, UR38 ;  /* 0x00000005042682a4 */ /* 0x000fe4000f8e0226 */
[----:B------:R-:W-:Y:S02]  /*5950*/  @!UP0 UIMAD UR37, UR6, UR14, UR37 ;  /* 0x0000000e062582a4 */ /* 0x000fe4000f8e0225 */
[----:B------:R-:W-:Y:S09]  /*5960*/  ULOP3.LUT UP0, URZ, UR62, 0x1b0, URZ, 0xc0, !UPT ;  /* 0x000001b03eff7892 */ /* 0x000ff2000f80c0ff */
[----:B------:R-:W-:Y:S05]  /*5970*/  BRA.U !UP0, `(.L_x_97) ;  /* 0x0000000108407547 */ /* 0x000fea000b800000 */
[----:B------:R-:W2:Y:S01]  /*5980*/  LDCU.64 UR8, c[0x4][0x80] ;  /* 0x01001000ff0877ac */ /* 0x000ea20008000a00 */
[----:B------:R-:W-:Y:S01]  /*5990*/  MOV R3, 0x0 ;  /* 0x0000000000037802 */ /* 0x000fe20000000f00 */
[----:B------:R-:W-:Y:S02]  /*59a0*/  HFMA2 R12, -RZ, RZ, 0, 5.9604644775390625e-08 ;  /* 0x00000001ff0c7431 */ /* 0x000fe400000001ff */
[----:B------:R-:W-:Y:S02]  /*59b0*/  IMAD.MOV.U32 R8, RZ, RZ, 0x70 ;  /* 0x00000070ff087424 */ /* 0x000fe400078e00ff */
[----:B------:R-:W-:Y:S01]  /*59c0*/  IMAD.MOV.U32 R13, RZ, RZ, RZ ;  /* 0x000000ffff0d7224 */ /* 0x000fe200078e00ff */
[----:B------:R-:W3:Y:S01]  /*59d0*/  LDCU.64 UR6, c[0x4][0x88] ;  /* 0x01001100ff0677ac */ /* 0x000ee20008000a00 */
[----:B------:R-:W4:Y:S01]  /*59e0*/  LDC.64 R2, c[0x4][R3] ;  /* 0x0100000003027b82 */ /* 0x000f220000000a00 */
[----:B------:R-:W1:Y:S01]  /*59f0*/  LDCU.64 UR4, c[0x4][0x8] ;  /* 0x01000100ff0477ac */ /* 0x000e620008000a00 */
[----:B--2---:R-:W-:Y:S01]  /*5a00*/  MOV R5, UR9 ;  /* 0x0000000900057c02 */ /* 0x004fe20008000f00 */
[----:B------:R-:W-:Y:S01]  /*5a10*/  IMAD.U32 R4, RZ, RZ, UR8 ;  /* 0x00000008ff047e24 */ /* 0x000fe2000f8e00ff */
[----:B---3--:R-:W-:Y:S01]  /*5a20*/  MOV R7, UR7 ;  /* 0x0000000700077c02 */ /* 0x008fe20008000f00 */
[----:B------:R-:W-:Y:S01]  /*5a30*/  IMAD.U32 R6, RZ, RZ, UR6 ;  /* 0x00000006ff067e24 */ /* 0x000fe2000f8e00ff */
[----:B-1----:R-:W-:Y:S01]  /*5a40*/  MOV R11, UR5 ;  /* 0x00000005000b7c02 */ /* 0x002fe20008000f00 */
[----:B------:R-:W-:Y:S02]  /*5a50*/  IMAD.U32 R10, RZ, RZ, UR4 ;  /* 0x00000004ff0a7e24 */ /* 0x000fe4000f8e00ff */
[----:B------:R-:W-:Y:S07]  /*5a60*/  LEPC R20, `(.L_x_97) ;  /* 0x000000001014794e */ /* 0x000fee0000000000 */
[----:B----45:R-:W-:Y:S05]  /*5a70*/  CALL.ABS.NOINC R2 ;  /* 0x0000000002007343 */ /* 0x030fea0003c00000 */
.L_x_97:
[----:B------:R-:W-:Y:S01]  /*5a80*/  LOP3.LUT P0, RZ, R177, 0x1b0, RZ, 0xc0, !PT ;  /* 0x000001b0b1ff7812 */ /* 0x000fe2000780c0ff */
[----:B------:R-:W-:Y:S11]  /*5a90*/  BSSY.RECONVERGENT B6, `(.L_x_98) ;  /* 0x0000013000067945 */ /* 0x000ff60003800200 */
[----:B------:R-:W-:Y:S01]  /*5aa0*/  @!UPT UIADD3 URZ, UPT, UPT, URZ, URZ, URZ ;  /* 0x000000fffffff290 */ /* 0x000fe2000fffe0ff */
[----:B------:R-:W-:Y:S05]  /*5ab0*/  @!P0 BRA `(.L_x_99) ;  /* 0x0000000000408947 */ /* 0x000fea0003800000 */
        /* <DEDUP_REMOVED lines=16> */
.L_x_99:
[----:B------:R-:W-:Y:S05]  /*5bc0*/  BSYNC.RECONVERGENT B6 ;  /* 0x0000000000067941 */ /* 0x000fea0003800200 */
.L_x_98:
[----:B------:R-:W-:Y:S01]  /*5bd0*/  R2UR UR4, R161 ;  /* 0x00000000a10472ca */ /* 0x000fe200000e0000 */
[----:B------:R-:W-:Y:S01]  /*5be0*/  UISETP.NE.U32.AND UP0, UPT, UR60, URZ, UPT ;  /* 0x000000ff3c00728c */ /* 0x000fe2000bf05070 */
[----:B------:R-:W-:Y:S02]  /*5bf0*/  ISETP.NE.U32.AND P4, PT, R156, RZ, PT ;  /* 0x000000ff9c00720c */ /* 0x000fe40003f85070 */
[----:B------:R-:W-:Y:S01]  /*5c00*/  ISETP.NE.U32.AND P2, PT, RZ, UR56, PT ;  /* 0x00000038ff007c0c */ /* 0x000fe2000bf45070 */
[----:B------:R-:W-:Y:S01]  /*5c10*/  UISETP.NE.AND.EX UP1, UPT, UR61, URZ, UPT, UP0 ;  /* 0x000000ff3d00728c */ /* 0x000fe2000bf25300 */
[----:B------:R-:W-:Y:S01]  /*5c20*/  ISETP.NE.AND.EX P4, PT, R157, RZ, PT, P4 ;  /* 0x000000ff9d00720c */ /* 0x000fe20003f85340 */
[----:B------:R-:W-:Y:S01]  /*5c30*/  UPLOP3.LUT UP0, UPT, UPT, UPT, UPT, 0x40, 0x4 ;  /* 0x000000000004789c */ /* 0x000fe20003f0e870 */
[----:B------:R-:W-:Y:S05]  /*5c40*/  ISETP.NE.AND.EX P2, PT, RZ, UR57, PT, P2 ;  /* 0x00000039ff007c0c */ /* 0x000fea000bf45320 */
[----:B------:R-:W-:Y:S06]  /*5c50*/  UISETP.NE.AND UP2, UPT, UR4, URZ, UPT ;  /* 0x000000ff0400728c */ /* 0x000fec000bf45270 */
[----:B------:R-:W-:Y:S05]  /*5c60*/  PLOP3.LUT P1, PT, PT, PT, UP2, 0x80, 0x8 ;  /* 0x000000000008781c */ /* 0x000fea0003f2f028 */
[----:B------:R-:W-:Y:S06]  /*5c70*/  @UP2 UPLOP3.LUT UP0, UPT, UPT, UPT, UP1, 0x80, 0x8 ;  /* 0x000000000008289c */ /* 0x000fec0003f0f010 */
[----:B------:R-:W-:Y:S01]  /*5c80*/  PLOP3.LUT P0, PT, PT, PT, UP0, 0x80, 0x8 ;  /* 0x000000000008781c */ /* 0x000fe20003f0f008 */
[----:B------:R-:W-:Y:S01]  /*5c90*/  @!UPT UIADD3 URZ, UPT, UPT, URZ, URZ, URZ ;  /* 0x000000fffffff290 */ /* 0x000fe2000fffe0ff */
[----:B------:R-:W-:Y:S11]  /*5ca0*/  BRA.U !UP1, `(.L_x_100) ;  /* 0x00000001093c7547 */ /* 0x000ff6000b800000 */
[----:B------:R-:W-:Y:S01]  /*5cb0*/  UISETP.NE.U32.AND UP0, UPT, UR56, URZ, UPT ;  /* 0x000000ff3800728c */ /* 0x000fe2000bf05070 */
[----:B-1----:R-:W-:Y:S01]  /*5cc0*/  HFMA2 R0, -RZ, RZ, 0, 5.9604644775390625e-08 ;  /* 0x00000001ff007431 */ /* 0x002fe200000001ff */
[----:B------:R-:W1:Y:S01]  /*5cd0*/  LDCU.64 UR8, c[0x0][0x358] ;  /* 0x00006b00ff0877ac */ /* 0x000e620008000a00 */
[----:B------:R-:W-:Y:S01]  /*5ce0*/  IMAD.MOV.U32 R158, RZ, RZ, 0x1 ;  /* 0x00000001ff9e7424 */ /* 0x000fe200078e00ff */
[----:B------:R-:W-:Y:S06]  /*5cf0*/  UISETP.NE.AND.EX UP0, UPT, UR57, URZ, UPT, UP0 ;  /* 0x000000ff3900728c */ /* 0x000fec000bf05300 */
[----:B------:R-:W-:Y:S05]  /*5d00*/  PLOP3.LUT P3, PT, PT, PT, UP0, 0x80, 0x8 ;  /* 0x000000000008781c */ /* 0x000fea0003f6f008 */
[----:B------:R-:W2:Y:S01]  /*5d10*/  @UP0 LDCU.64 UR4, c[0x0][0x888] ;  /* 0x00011100ff0407ac */ /* 0x000ea20008000a00 */
[----:B------:R-:W-:Y:S07]  /*5d20*/  @UP0 UIMAD UR6, UR36, UR60, URZ ;  /* 0x0000003c240602a4 */ /* 0x000fee000f8e02ff */
[----:B------:R-:W-:Y:S01]  /*5d30*/  @!P3 PRMT R158, R0, 0x7610, R158 ;  /* 0x00007610009eb816 */ /* 0x000fe2000000009e */
[----:B--2---:R-:W-:Y:S06]  /*5d40*/  @UP0 UIMAD.WIDE UR4, UR6, 0x4, UR4 ;  /* 0x00000004060408a5 */ /* 0x004fec000f8e0204 */
[----:B------:R-:W-:Y:S01]  /*5d50*/  IMAD.U32 R2, RZ, RZ, UR4 ;  /* 0x00000004ff027e24 */ /* 0x000fe2000f8e00ff */
[----:B------:R-:W-:Y:S04]  /*5d60*/  MOV R3, UR5 ;  /* 0x0000000500037c02 */ /* 0x000fe80008000f00 */
[----:B------:R-:W2:Y:S01]  /*5d70*/  @!UP0 LDCU UR4, c[0x0][0x880] ;  /* 0x00011000ff0487ac */ /* 0x000ea20008000800 */
[----:B-1---5:R3:W5:Y:S02]  /*5d80*/  @P3 LDG.E R73, desc[UR8][R2.64] ;  /* 0x0000000802493981 */ /* 0x022764000c1e1900 */
[----:B--23--:R-:W-:Y:S02]  /*5d90*/  @!P3 IMAD.U32 R73, RZ, RZ, UR4 ;  /* 0x00000004ff49be24 */ /* 0x00cfe4000f8e00ff */
.L_x_100:
[----:B------:R-:W-:Y:S05]  /*5da0*/  @!P4 BRA `(.L_x_101) ;  /* 0x000000000024c947 */ /* 0x000fea0003800000 */
[----:B------:R-:W-:Y:S01]  /*5db0*/  ISETP.NE.U32.AND P3, PT, R138, RZ, PT ;  /* 0x000000ff8a00720c */ /* 0x000fe20003f65070 */
[----:B------:R-:W2:Y:S03]  /*5dc0*/  LDCU.64 UR4, c[0x0][0x358] ;  /* 0x00006b00ff0477ac */ /* 0x000ea60008000a00 */
[----:B------:R-:W-:Y:S11]  /*5dd0*/  ISETP.NE.AND.EX P3, PT, R139, RZ, PT, P3 ;  /* 0x000000ff8b00720c */ /* 0x000ff60003f65330 */
[----:B------:R-:W-:Y:S02]  /*5de0*/  @!UPT UIADD3 URZ, UPT, UPT, URZ, URZ, URZ ;  /* 0x000000fffffff290 */ /* 0x000fe4000fffe0ff */
[----:B------:R-:W3:Y:S01]  /*5df0*/  @P3 LDC.64 R2, c[0x0][0x8a8] ;  /* 0x00022a00ff023b82 */ /* 0x000ee20000000a00 */
[----:B-1----:R-:W-:Y:S04]  /*5e00*/  @P3 IMAD R0, R156, UR36, RZ ;  /* 0x000000249c003c24 */ /* 0x002fe8000f8e02ff */
[----:B---3--:R-:W-:Y:S05]  /*5e10*/  @P3 IMAD.WIDE R2, R0, 0x4, R2 ;  /* 0x0000000400023825 */ /* 0x008fea00078e0202 */
[----:B--2--5:R2:W5:Y:S02]  /*5e20*/  @P3 LDG.E R70, desc[UR4][R2.64] ;  /* 0x0000000402463981 */ /* 0x024564000c1e1900 */
[----:B--2---:R-:W3:Y:S02]  /*5e30*/  @!P3 LDC R70, c[0x0][0x8a0] ;  /* 0x00022800ff46bb82 */ /* 0x004ee40000000800 */
.L_x_101:
[----:B-----5:R-:W-:Y:S01]  /*5e40*/  FSETP.NEU.AND P4, PT, R73, RZ, PT ;  /* 0x000000ff4900720b */ /* 0x020fe20003f8d000 */
[----:B------:R-:W-:Y:S01]  /*5e50*/  BSSY B1, `(.L_x_102) ;  /* 0x0000047000017945 */ /* 0x000fe20003800000 */
[----:B------:R-:W-:Y:S01]  /*5e60*/  SEL R7, RZ, 0xffffffff, P2 ;  /* 0xffffffffff077807 */ /* 0x000fe20001000000 */
[----:B------:R-:W-:Y:S01]  /*5e70*/  IMAD.MOV.U32 R187, RZ, RZ, 0x1 ;  /* 0x00000001ffbb7424 */ /* 0x000fe200078e00ff */
[----:B------:R-:W-:Y:S01]  /*5e80*/  LOP3.LUT P3, RZ, R158, 0xff, RZ, 0xc0, !PT ;  /* 0x000000ff9eff7812 */ /* 0x000fe2000786c0ff */
[----:B------:R-:W-:Y:S01]  /*5e90*/  IMAD R71, R68, 0x80, R69 ;  /* 0x0000008044477824 */ /* 0x000fe200078e0245 */
[----:B-1----:R-:W-:Y:S02]  /*5ea0*/  @P1 SEL R0, RZ, 0xffffffff, P4 ;  /* 0xffffffffff001807 */ /* 0x002fe40002000000 */
[----:B------:R-:W-:Y:S02]  /*5eb0*/  CS2R R154, SRZ ;  /* 0x00000000009a7805 */ /* 0x000fe4000001ff00 */
[----:B------:R-:W-:Y:S02]  /*5ec0*/  LEA R3, R166, UR44, 0x3 ;  /* 0x0000002ca6037c11 */ /* 0x000fe4000f8e18ff */
[----:B------:R-:W-:Y:S02]  /*5ed0*/  CS2R R152, SRZ ;  /* 0x0000000000987805 */ /* 0x000fe4000001ff00 */
[----:B------:R-:W-:Y:S02]  /*5ee0*/  @P0 SEL R0, R7, R0, !P3 ;  /* 0x0000000007000207 */ /* 0x000fe40005800000 */
[----:B------:R-:W-:Y:S02]  /*5ef0*/  CS2R R150, SRZ ;  /* 0x0000000000967805 */ /* 0x000fe4000001ff00 */
[----:B------:R-:W-:Y:S02]  /*5f00*/  LEA R186, R68, UR44, 0x3 ;  /* 0x0000002c44ba7c11 */ /* 0x000fe4000f8e18ff */
[----:B------:R-:W-:Y:S02]  /*5f10*/  CS2R R148, SRZ ;  /* 0x0000000000947805 */ /* 0x000fe4000001ff00 */
[----:B------:R-:W-:Y:S02]  /*5f20*/  @P1 LOP3.LUT R0, R0, 0x1, RZ, 0xc0, !PT ;  /* 0x0000000100001812 */ /* 0x000fe400078ec0ff */
[----:B------:R-:W-:Y:S02]  /*5f30*/  CS2R R146, SRZ ;  /* 0x0000000000927805 */ /* 0x000fe4000001ff00 */
[----:B------:R-:W-:Y:S02]  /*5f40*/  SHF.L.U32 R5, R168, 0x1f, RZ ;  /* 0x0000001fa8057819 */ /* 0x000fe400000006ff */
[----:B------:R-:W-:Y:S02]  /*5f50*/  CS2R R144, SRZ ;  /* 0x0000000000907805 */ /* 0x000fe4000001ff00 */
[----:B------:R-:W-:Y:S02]  /*5f60*/  ISETP.NE.U32.OR P6, PT, R0, 0x1, !P1 ;  /* 0x000000010000780c */ /* 0x000fe40004fc5470 */
[----:B------:R-:W-:Y:S02]  /*5f70*/  CS2R R142, SRZ ;  /* 0x00000000008e7805 */ /* 0x000fe4000001ff00 */
[----:B------:R-:W-:Y:S02]  /*5f80*/  PLOP3.LUT P2, PT, PT, PT, UP1, 0x80, 0x8 ;  /* 0x000000000008781c */ /* 0x000fe40003f4f018 */
[----:B------:R-:W-:Y:S02]  /*5f90*/  CS2R R140, SRZ ;  /* 0x00000000008c7805 */ /* 0x000fe4000001ff00 */
[----:B------:R-:W-:Y:S02]  /*5fa0*/  SEL R0, RZ, 0xffffffff, P4 ;  /* 0xffffffffff007807 */ /* 0x000fe40002000000 */
[----:B------:R-:W-:Y:S03]  /*5fb0*/  P2R R172, PR, RZ, 0x40 ;  /* 0x00000040ffac7803 */ /* 0x000fe60000000000 */
[----:B------:R-:W-:Y:S04]  /*5fc0*/  @P6 SHF.L.U32 R2, R165, 0x1f, RZ ;  /* 0x0000001fa5026819 */ /* 0x000fe800000006ff */
[----:B------:R-:W-:Y:S01]  /*5fd0*/  @P2 SEL R0, R7, R0, !P3 ;  /* 0x0000000007002207 */ /* 0x000fe20005800000 */
[----:B------:R-:W1:Y:S03]  /*5fe0*/  @P6 SYNCS.PHASECHK.TRANS64.TRYWAIT P1, [R3+URZ+0xc0], R2 ;  /* 0x0000c002030065a7 */ /* 0x000e6600080211ff */
[----:B------:R-:W-:Y:S04]  /*5ff0*/  LOP3.LUT R0, R0, 0x1, RZ, 0xc0, !PT ;  /* 0x0000000100007812 */ /* 0x000fe800078ec0ff */
[----:B------:R-:W-:Y:S04]  /*6000*/  ISETP.NE.U32.AND P5, PT, R0, 0x1, PT ;  /* 0x000000010000780c */ /* 0x000fe80003fa5070 */
[----:B------:R-:W-:Y:S01]  /*6010*/  P2R R192, PR, RZ, 0x20 ;  /* 0x00000020ffc07803 */ /* 0x000fe20000000000 */
[----:B------:R2:W4:Y:S01]  /*6020*/  SYNCS.PHASECHK.TRANS64.TRYWAIT P0, [R186+URZ+0x110], R5 ;  /* 0x00011005ba0075a7 */ /* 0x00052200080011ff */
[----:B-1----:R-:W-:Y:S01]  /*6030*/  @P6 SEL R187, RZ, 0x1, !P1 ;  /* 0x00000001ffbb6807 */ /* 0x002fe20004800000 */
[----:B--2---:R-:W-:Y:S06]  /*6040*/  @!P6 BRA `(.L_x_103) ;  /* 0x00000000009ce947 */ /* 0x004fec0003800000 */
[----:B------:R-:W-:Y:S01]  /*6050*/  @P5 IMAD R7, R166, 0x2000, R171 ;  /* 0x00002000a6075824 */ /* 0x000fe200078e02ab */
[----:B------:R-:W-:Y:S01]  /*6060*/  ISETP.NE.AND P1, PT, R187, RZ, PT ;  /* 0x000000ffbb00720c */ /* 0x000fe20003f25270 */
[----:B------:R-:W-:Y:S01]  /*6070*/  BSSY B0, `(.L_x_104) ;  /* 0x0000010000007945 */ /* 0x000fe20003800000 */
[----:B------:R-:W-:Y:S01]  /*6080*/  CS2R R142, SRZ ;  /* 0x00000000008e7805 */ /* 0x000fe2000001ff00 */
[--C-:B------:R-:W-:Y:S01]  /*6090*/  @P5 IMAD R6, R176, -0x10, R7.reuse ;  /* 0xfffffff0b0065824 */ /* 0x100fe200078e0207 */
[----:B------:R-:W-:Y:S01]  /*60a0*/  CS2R R140, SRZ ;  /* 0x00000000008c7805 */ /* 0x000fe2000001ff00 */
[----:B------:R-:W-:Y:S01]  /*60b0*/  @P5 IMAD R4, R170, -0x10, R7 ;  /* 0xfffffff0aa045824 */ /* 0x000fe200078e0207 */
[----:B------:R-:W-:Y:S01]  /*60c0*/  CS2R R150, SRZ ;  /* 0x0000000000967805 */ /* 0x000fe2000001ff00 */
[----:B------:R-:W-:Y:S01]  /*60d0*/  @P5 IMAD R2, R169, 0x10, R6 ;  /* 0x00000010a9025824 */ /* 0x000fe200078e0206 */
[----:B------:R-:W-:Y:S02]  /*60e0*/  CS2R R148, SRZ ;  /* 0x0000000000947805 */ /* 0x000fe4000001ff00 */
[----:B------:R-:W-:Y:S02]  /*60f0*/  CS2R R146, SRZ ;  /* 0x0000000000927805 */ /* 0x000fe4000001ff00 */
[----:B------:R-:W-:Y:S02]  /*6100*/  CS2R R144, SRZ ;  /* 0x0000000000907805 */ /* 0x000fe4000001ff00 */
[----:B------:R-:W-:Y:S02]  /*6110*/  CS2R R154, SRZ ;  /* 0x00000000009a7805 */ /* 0x000fe4000001ff00 */
[----:B------:R-:W-:Y:S01]  /*6120*/  CS2R R152, SRZ ;  /* 0x0000000000987805 */ /* 0x000fe2000001ff00 */
[----:B------:R-:W-:Y:S06]  /*6130*/  @P1 BRA `(.L_x_105) ;  /* 0x00000000000c1947 */ /* 0x000fec0003800000 */
[----:B------:R-:W-:Y:S04]  /*6140*/  SHF.L.U32 R0, R165, 0x1f, RZ ;  /* 0x0000001fa5007819 */ /* 0x000fe800000006ff */
[----:B------:R-:W1:Y:S02]  /*6150*/  SYNCS.PHASECHK.TRANS64.TRYWAIT P1, [R3+URZ+0xc0], R0 ;  /* 0x0000c000030075a7 */ /* 0x000e6400080211ff */
[----:B-1----:R-:W-:Y:S05]  /*6160*/  @!P1 BRA `(.L_x_106) ;  /* 0x0000003400e89947 */ /* 0x002fea0003800000 */
.L_x_105:
[----:B------:R-:W-:Y:S05]  /*6170*/  BSYNC B0 ;  /* 0x0000000000007941 */ /* 0x000fea0003800000 */
.L_x_104:
[----:B------:R-:W-:Y:S01]  /*6180*/  ISETP.NE.AND P1, PT, R192, RZ, PT ;  /* 0x000000ffc000720c */ /* 0x000fe20003f25270 */
[----:B-1----:R-:W-:Y:S02]  /*6190*/  VIADD R3, R3, 0xd0 ;  /* 0x000000d003037836 */ /* 0x002fe40000000000 */
[----:B------:R-:W-:Y:S02]  /*61a0*/  IMAD.U32 R0, RZ, RZ, UR45 ;  /* 0x0000002dff007e24 */ /* 0x000fe4000f8e00ff */
[----:B------:R-:W-:Y:S03]  /*61b0*/  VIADD R166, R166, 0x1 ;  /* 0x00000001a6a67836 */ /* 0x000fe60000000000 */
[----:B------:R-:W-:Y:S05]  /*61c0*/  PRMT R0, R0, 0x654, R3 ;  /* 0x0000065400007816 */ /* 0x000fea0000000003 */
[----:B------:R1:W2:Y:S04]  /*61d0*/  @P1 LDS.128 R140, [R7] ;  /* 0x00000000078c1984 */ /* 0x0002a80000000c00 */
[----:B------:R1:W1:Y:S04]  /*61e0*/  @P1 LDS.128 R148, [R4+0x20] ;  /* 0x0000200004941984 */ /* 0x0002680000000c00 */
[----:B------:R1:W1:Y:S04]  /*61f0*/  @P1 LDS.128 R144, [R6+0x10] ;  /* 0x0000100006901984 */ /* 0x0002680000000c00 */
[----:B------:R1:W1:Y:S01]  /*6200*/  @P1 LDS.128 R152, [R2+0x10] ;  /* 0x0000100002981984 */ /* 0x0002620000000c00 */
[C---:B------:R-:W-:Y:S01]  /*6210*/  ISETP.NE.AND P1, PT, R166.reuse, 0x2, PT ;  /* 0x00000002a600780c */ /* 0x040fe20003f25270 */
[----:B------:R-:W-:Y:S01]  /*6220*/  @!PT LDS RZ, [RZ] ;  /* 0x00000000fffff984 */ /* 0x000fe20000000800 */
[----:B------:R-:W-:Y:S01]  /*6230*/  @!PT LDS RZ, [RZ] ;  /* 0x00000000fffff984 */ /* 0x000fe20000000800 */
[----:B------:R-:W-:Y:S01]  /*6240*/  @!PT LDS RZ, [RZ] ;  /* 0x00000000fffff984 */ /* 0x000fe20000000800 */
[----:B------:R-:W-:Y:S01]  /*6250*/  @!PT LDS RZ, [RZ] ;  /* 0x00000000fffff984 */ /* 0x000fe20000000800 */
[----:B------:R5:W-:Y:S06]  /*6260*/  MEMBAR.ALL.CTA ;  /* 0x0000000000007992 */ /* 0x000bec0000008000 */
[----:B-----5:R-:W5:Y:S01]  /*6270*/  FENCE.VIEW.ASYNC.S ;  /* 0x00000000000073c6 */ /* 0x020f620000000000 */
[----:B------:R-:W-:Y:S01]  /*6280*/  SEL R166, R166, RZ, P1 ;  /* 0x000000ffa6a67207 */ /* 0x000fe20000800000 */
[----:B-----5:R5:W-:Y:S02]  /*6290*/  SYNCS.ARRIVE.TRANS64.RED.A1T0 RZ, [R0+URZ], RZ ;  /* 0x000000ff00ff79a7 */ /* 0x020be400081004ff */
[----:B-----5:R-:W-:Y:S04]  /*62a0*/  SEL R0, RZ, 0x1, P1 ;  /* 0x00000001ff007807 */ /* 0x020fe80000800000 */
[----:B--2---:R-:W-:Y:S02]  /*62b0*/  LOP3.LUT R165, R165, R0, RZ, 0x3c, !PT ;  /* 0x00000000a5a57212 */ /* 0x004fe400078e3cff */
.L_x_103:
[----:B------:R-:W-:Y:S05]  /*62c0*/  BSYNC B1 ;  /* 0x0000000000017941 */ /* 0x000fea0003800000 */
.L_x_102:
[----:B------:R-:W-:Y:S04]  /*62d0*/  SHF.R.U32.HI R0, RZ, 0x15, R71 ;  /* 0x00000015ff007819 */ /* 0x000fe80000011647 */
[----:B------:R-:W-:Y:S01]  /*62e0*/  LOP3.LUT P1, RZ, R0, 0x3, R159, 0x48, !PT ;  /* 0x0000000300ff7812 */ /* 0x000fe2000782489f */
[----:B------:R-:W-:Y:S01]  /*62f0*/  @!UPT UIADD3 URZ, UPT, UPT, URZ, URZ, URZ ;  /* 0x000000fffffff290 */ /* 0x000fe2000fffe0ff */
[----:B----4-:R-:W-:Y:S11]  /*6300*/  @P0 BRA `(.L_x_107) ;  /* 0x0000000000080947 */ /* 0x010ff60003800000 */
[----:B------:R-:W2:Y:S02]  /*6310*/  SYNCS.PHASECHK.TRANS64.TRYWAIT P0, [R186+URZ+0x110], R5 ;  /* 0x00011005ba0075a7 */ /* 0x000ea400080011ff */
[----:B--2---:R-:W-:Y:S05]  /*6320*/  @!P0 BRA `(.L_x_108) ;  /* 0x00000034008c8947 */ /* 0x004fea0003800000 */
.L_x_107:
[----:B------:R-:W-:Y:S04]  /*6330*/  BSSY.RECONVERGENT B6, `(.L_x_109) ;  /* 0x0000012000067945 */ /* 0x000fe80003800200 */
[----:B------:R-:W-:Y:S05]  /*6340*/  @!P1 BRA `(.L_x_110) ;  /* 0x0000000000409947 */ /* 0x000fea0003800000 */
[----:B------:R-:W2:Y:S01]  /*6350*/  LDCU.64 UR8, c[0x4][0x70] ;  /* 0x01000e00ff0877ac */ /* 0x000ea20008000a00 */
[----:B------:R-:W-:Y:S01]  /*6360*/  MOV R3, 0x0 ;  /* 0x0000000000037802 */ /* 0x000fe20000000f00 */
[----:B------:R-:W-:Y:S02]  /*6370*/  HFMA2 R12, -RZ, RZ, 0, 5.9604644775390625e-08 ;  /* 0x00000001ff0c7431 */ /* 0x000fe400000001ff */
[----:B------:R-:W-:Y:S02]  /*6380*/  IMAD.MOV.U32 R8, RZ, RZ, 0x192 ;  /* 0x00000192ff087424 */ /* 0x000fe400078e00ff */
[----:B------:R-:W-:Y:S01]  /*6390*/  IMAD.MOV.U32 R13, RZ, RZ, RZ ;  /* 0x000000ffff0d7224 */ /* 0x000fe200078e00ff */
[----:B------:R-:W4:Y:S01]  /*63a0*/  LDCU.64 UR6, c[0x4][0x78] ;  /* 0x01000f00ff0677ac */ /* 0x000f220008000a00 */
[----:B-1----:R-:W1:Y:S01]  /*63b0*/  LDC.64 R2, c[0x4][R3] ;  /* 0x0100000003027b82 */ /* 0x002e620000000a00 */
[----:B------:R-:W5:Y:S01]  /*63c0*/  LDCU.64 UR4, c[0x4][0x10] ;  /* 0x01000200ff0477ac */ /* 0x000f620008000a00 */
[----:B--2---:R-:W-:Y:S01]  /*63d0*/  MOV R5, UR9 ;  /* 0x0000000900057c02 */ /* 0x004fe20008000f00 */
[----:B------:R-:W-:Y:S01]  /*63e0*/  IMAD.U32 R4, RZ, RZ, UR8 ;  /* 0x00000008ff047e24 */ /* 0x000fe2000f8e00ff */
[----:B----4-:R-:W-:Y:S01]  /*63f0*/  MOV R7, UR7 ;  /* 0x0000000700077c02 */ /* 0x010fe20008000f00 */
[----:B------:R-:W-:Y:S01]  /*6400*/  IMAD.U32 R6, RZ, RZ, UR6 ;  /* 0x00000006ff067e24 */ /* 0x000fe2000f8e00ff */
[----:B-----5:R-:W-:Y:S01]  /*6410*/  MOV R11, UR5 ;  /* 0x00000005000b7c02 */ /* 0x020fe20008000f00 */
[----:B------:R-:W-:Y:S02]  /*6420*/  IMAD.U32 R10, RZ, RZ, UR4 ;  /* 0x00000004ff0a7e24 */ /* 0x000fe4000f8e00ff */
[----:B------:R-:W-:Y:S07]  /*6430*/  LEPC R20, `(.L_x_110) ;  /* 0x000000001014794e */ /* 0x000fee0000000000 */
[----:B-1-3--:R-:W-:Y:S05]  /*6440*/  CALL.ABS.NOINC R2 ;  /* 0x0000000002007343 */ /* 0x00afea0003c00000 */
.L_x_110:
[----:B------:R-:W-:Y:S05]  /*6450*/  BSYNC.RECONVERGENT B6 ;  /* 0x0000000000067941 */ /* 0x000fea0003800200 */
.L_x_109:
[-C--:B------:R-:W-:Y:S01]  /*6460*/  F2FP.F16.E4M3.UNPACK_B R74, R140.reuse ;  /* 0x0000008cff4a723e */ /* 0x080fe200020006ff */
[----:B------:R-:W-:Y:S05]  /*6470*/  WARPSYNC.ALL ;  /* 0x0000000000007948 */ /* 0x000fea0003800000 */
[----:B------:R-:W-:Y:S01]  /*6480*/  R2UR UR4, R71 ;  /* 0x00000000470472ca */ /* 0x000fe200000e0000 */
[--C-:B------:R-:W-:Y:S01]  /*6490*/  HADD2.F32 R72, -RZ, R74.reuse.H0_H0 ;  /* 0x2000004aff487230 */ /* 0x100fe20000004100 */
[----:B------:R-:W-:Y:S01]  /*64a0*/  F2FP.F16.E4M3.UNPACK_B R76, R140.H1 ;  /* 0x0000008cff4c723e */ /* 0x000fe200030006ff */
[----:B------:R-:W-:Y:S01]  /*64b0*/  HADD2.F32 R75, -RZ, R74.H1_H1 ;  /* 0x3000004aff4b7230 */ /* 0x000fe20000004100 */
[-C--:B------:R-:W-:Y:S01]  /*64c0*/  F2FP.F16.E4M3.UNPACK_B R78, R141.reuse ;  /* 0x0000008dff4e723e */ /* 0x080fe200020006ff */
[----:B------:R-:W-:Y:S01]  /*64d0*/  BSSY.RECONVERGENT B0, `(.L_x_111) ;  /* 0x000011d000007945 */ /* 0x000fe20003800200 */
[----:B------:R-:W-:Y:S01]  /*64e0*/  F2FP.F16.E4M3.UNPACK_B R80, R141.H1 ;  /* 0x0000008dff50723e */ /* 0x000fe200030006ff */
[----:B------:R-:W-:Y:S01]  /*64f0*/  HADD2.F32 R74, -RZ, R76.H0_H0 ;  /* 0x2000004cff4a7230 */ /* 0x000fe20000004100 */
[-C--:B------:R-:W-:Y:S01]  /*6500*/  F2FP.F16.E4M3.UNPACK_B R82, R142.reuse ;  /* 0x0000008eff52723e */ /* 0x080fe200020006ff */
[--C-:B------:R-:W-:Y:S01]  /*6510*/  HADD2.F32 R77, -RZ, R78.reuse.H0_H0 ;  /* 0x2000004eff4d7230 */ /* 0x100fe20000004100 */
[----:B------:R-:W-:Y:S01]  /*6520*/  F2FP.F16.E4M3.UNPACK_B R84, R142.H1 ;  /* 0x0000008eff54723e */ /* 0x000fe200030006ff */
[----:B------:R-:W-:Y:S01]  /*6530*/  HADD2.F32 R78, -RZ, R78.H1_H1 ;  /* 0x3000004eff4e7230 */ /* 0x000fe20000004100 */
[-C--:B------:R-:W-:Y:S01]  /*6540*/  F2FP.F16.E4M3.UNPACK_B R86, R143.reuse ;  /* 0x0000008fff56723e */ /* 0x080fe200020006ff */
[----:B-12---:R-:W3:Y:S01]  /*6550*/  LDTM.x64 R4, tmem[UR4] ;  /* 0x00000004000479ee */ /* 0x006ee20008340000 */
[----:B------:R-:W-:Y:S01]  /*6560*/  F2FP.F16.E4M3.UNPACK_B R88, R143.H1 ;  /* 0x0000008fff58723e */ /* 0x000fe200030006ff */
[----:B------:R-:W-:Y:S01]  /*6570*/  HADD2.F32 R76, -RZ, R76.H1_H1 ;  /* 0x3000004cff4c7230 */ /* 0x000fe20000004100 */
[-C--:B------:R-:W-:Y:S01]  /*6580*/  F2FP.F16.E4M3.UNPACK_B R90, R144.reuse ;  /* 0x00000090ff5a723e */ /* 0x080fe200020006ff */
[----:B------:R-:W-:Y:S01]  /*6590*/  HADD2.F32 R79, -RZ, R80.H0_H0 ;  /* 0x20000050ff4f7230 */ /* 0x000fe20000004100 */
[----:B------:R-:W-:Y:S01]  /*65a0*/  F2FP.F16.E4M3.UNPACK_B R92, R144.H1 ;  /* 0x00000090ff5c723e */ /* 0x000fe200030006ff */
[--C-:B------:R-:W-:Y:S01]  /*65b0*/  HADD2.F32 R81, -RZ, R82.reuse.H0_H0 ;  /* 0x20000052ff517230 */ /* 0x100fe20000004100 */
[----:B------:R-:W-:Y:S01]  /*65c0*/  ISETP.NE.AND P6, PT, R172, RZ, PT ;  /* 0x000000ffac00720c */ /* 0x000fe20003fc5270 */
[----:B------:R-:W-:Y:S01]  /*65d0*/  HADD2.F32 R82, -RZ, R82.H1_H1 ;  /* 0x30000052ff527230 */ /* 0x000fe20000004100 */
[----:B------:R-:W-:Y:S01]  /*65e0*/  SHF.L.U32 R194, R164, 0x4, RZ ;  /* 0x00000004a4c27819 */ /* 0x000fe200000006ff */
[--C-:B------:R-:W-:Y:S01]  /*65f0*/  HADD2.F32 R85, -RZ, R86.reuse.H0_H0 ;  /* 0x20000056ff557230 */ /* 0x100fe20000004100 */
[----:B------:R-:W-:Y:S01]  /*6600*/  SHF.L.U32 R202, R163, 0x4, RZ ;  /* 0x00000004a3ca7819 */ /* 0x000fe200000006ff */
[----:B------:R-:W-:Y:S01]  /*6610*/  HADD2.F32 R86, -RZ, R86.H1_H1 ;  /* 0x30000056ff567230 */ /* 0x000fe20000004100 */
[C---:B------:R-:W-:Y:S01]  /*6620*/  IADD3 R179, PT, PT, R171.reuse, R194, RZ ;  /* 0x000000c2abb37210 */ /* 0x040fe20007ffe0ff */
[--C-:B------:R-:W-:Y:S01]  /*6630*/  HADD2.F32 R89, -RZ, R90.reuse.H0_H0 ;  /* 0x2000005aff597230 */ /* 0x100fe20000004100 */
[----:B------:R-:W-:Y:S01]  /*6640*/  IADD3 R185, PT, PT, R171, R202, RZ ;  /* 0x000000caabb97210 */ /* 0x000fe20007ffe0ff */
[----:B------:R-:W-:Y:S01]  /*6650*/  HADD2.F32 R90, -RZ, R90.H1_H1 ;  /* 0x3000005aff5a7230 */ /* 0x000fe20000004100 */
[----:B------:R-:W-:Y:S01]  /*6660*/  SHF.L.U32 R200, R169, 0x4, RZ ;  /* 0x00000004a9c87819 */ /* 0x000fe200000006ff */
[----:B------:R-:W-:Y:S01]  /*6670*/  HADD2.F32 R80, -RZ, R80.H1_H1 ;  /* 0x30000050ff507230 */ /* 0x000fe20000004100 */
[----:B------:R-:W-:Y:S01]  /*6680*/  F2FP.F16.E4M3.UNPACK_B R94, R145 ;  /* 0x00000091ff5e723e */ /* 0x000fe200020006ff */
[--C-:B------:R-:W-:Y:S01]  /*6690*/  HADD2.F32 R83, -RZ, R84.reuse.H0_H0 ;  /* 0x20000054ff537230 */ /* 0x100fe20000004100 */
[----:B------:R-:W-:Y:S01]  /*66a0*/  IADD3 R184, PT, PT, R200, R179, RZ ;  /* 0x000000b3c8b87210 */ /* 0x000fe20007ffe0ff */
[----:B------:R-:W-:Y:S01]  /*66b0*/  HADD2.F32 R84, -RZ, R84.H1_H1 ;  /* 0x30000054ff547230 */ /* 0x000fe20000004100 */
[----:B------:R-:W-:Y:S01]  /*66c0*/  F2FP.F16.E4M3.UNPACK_B R98, R146 ;  /* 0x00000092ff62723e */ /* 0x000fe200020006ff */
[C---:B---3--:R-:W-:Y:S01]  /*66d0*/  FMUL R0, R70.reuse, R4 ;  /* 0x0000000446007220 */ /* 0x048fe20000400000 */
[C---:B------:R-:W-:Y:S01]  /*66e0*/  FMUL R2, R70.reuse, R5 ;  /* 0x0000000546027220 */ /* 0x040fe20000400000 */
[C---:B------:R-:W-:Y:S01]  /*66f0*/  FMUL R4, R70.reuse, R8 ;  /* 0x0000000846047220 */ /* 0x040fe20000400000 */
[C---:B------:R-:W-:Y:S01]  /*6700*/  FMUL R5, R70.reuse, R9 ;  /* 0x0000000946057220 */ /* 0x040fe20000400000 */
[C---:B------:R-:W-:Y:S01]  /*6710*/  FFMA R0, R73.reuse, R72, R0 ;  /* 0x0000004849007223 */ /* 0x040fe20000000000 */
[C---:B------:R-:W-:Y:S01]  /*6720*/  FFMA R2, R73.reuse, R75, R2 ;  /* 0x0000004b49027223 */ /* 0x040fe20000000002 */
[C---:B------:R-:W-:Y:S01]  /*6730*/  FMUL R8, R70.reuse, R12 ;  /* 0x0000000c46087220 */ /* 0x040fe20000400000 */
[C---:B------:R-:W-:Y:S01]  /*6740*/  FMUL R9, R70.reuse, R13 ;  /* 0x0000000d46097220 */ /* 0x040fe20000400000 */
[C---:B------:R-:W-:Y:S01]  /*6750*/  FMUL R12, R70.reuse, R16 ;  /* 0x00000010460c7220 */ /* 0x040fe20000400000 */
[C---:B------:R-:W-:Y:S01]  /*6760*/  FMUL R13, R70.reuse, R17 ;  /* 0x00000011460d7220 */ /* 0x040fe20000400000 */
[C---:B------:R-:W-:Y:S01]  /*6770*/  FMUL R16, R70.reuse, R20 ;  /* 0x0000001446107220 */ /* 0x040fe20000400000 */
[C---:B------:R-:W-:Y:S01]  /*6780*/  FMUL R17, R70.reuse, R21 ;  /* 0x0000001546117220 */ /* 0x040fe20000400000 */
[--C-:B------:R-:W-:Y:S02]  /*6790*/  HADD2.F32 R93, -RZ, R94.reuse.H0_H0 ;  /* 0x2000005eff5d7230 */ /* 0x100fe40000004100 */
[C---:B------:R-:W-:Y:S01]  /*67a0*/  FMUL R20, R70.reuse, R24 ;  /* 0x0000001846147220 */ /* 0x040fe20000400000 */
[----:B------:R-:W-:Y:S02]  /*67b0*/  HADD2.F32 R94, -RZ, R94.H1_H1 ;  /* 0x3000005eff5e7230 */ /* 0x000fe40000004100 */
[C---:B------:R-:W-:Y:S01]  /*67c0*/  FMUL R21, R70.reuse, R25 ;  /* 0x0000001946157220 */ /* 0x040fe20000400000 */
[--C-:B------:R-:W-:Y:S02]  /*67d0*/  HADD2.F32 R97, -RZ, R98.reuse.H0_H0 ;  /* 0x20000062ff617230 */ /* 0x100fe40000004100 */
[C---:B------:R-:W-:Y:S01]  /*67e0*/  FMUL R24, R70.reuse, R28 ;  /* 0x0000001c46187220 */ /* 0x040fe20000400000 */
[----:B------:R-:W-:Y:S02]  /*67f0*/  HADD2.F32 R98, -RZ, R98.H1_H1 ;  /* 0x30000062ff627230 */ /* 0x000fe40000004100 */
[C---:B------:R-:W-:Y:S01]  /*6800*/  FMUL R25, R70.reuse, R29 ;  /* 0x0000001d46197220 */ /* 0x040fe20000400000 */
[C---:B------:R-:W-:Y:S01]  /*6810*/  FMUL R28, R70.reuse, R32 ;  /* 0x00000020461c7220 */ /* 0x040fe20000400000 */
[C---:B------:R-:W-:Y:S01]  /*6820*/  FMUL R29, R70.reuse, R33 ;  /* 0x00000021461d7220 */ /* 0x040fe20000400000 */
[C---:B------:R-:W-:Y:S01]  /*6830*/  FMUL R32, R70.reuse, R36 ;  /* 0x0000002446207220 */ /* 0x040fe20000400000 */
[----:B------:R-:W-:Y:S01]  /*6840*/  F2FP.F16.E4M3.UNPACK_B R96, R145.H1 ;  /* 0x00000091ff60723e */ /* 0x000fe200030006ff */
[C---:B------:R-:W-:Y:S01]  /*6850*/  FMUL R33, R70.reuse, R37 ;  /* 0x0000002546217220 */ /* 0x040fe20000400000 */
[C---:B------:R-:W-:Y:S01]  /*6860*/  FMUL R36, R70.reuse, R40 ;  /* 0x0000002846247220 */ /* 0x040fe20000400000 */
[----:B------:R-:W-:Y:S01]  /*6870*/  F2FP.F16.E4M3.UNPACK_B R100, R146.H1 ;  /* 0x00000092ff64723e */ /* 0x000fe200030006ff */
[C---:B------:R-:W-:Y:S01]  /*6880*/  FMUL R37, R70.reuse, R41 ;  /* 0x0000002946257220 */ /* 0x040fe20000400000 */
[C---:B------:R-:W-:Y:S01]  /*6890*/  FMUL R40, R70.reuse, R44 ;  /* 0x0000002c46287220 */ /* 0x040fe20000400000 */
[----:B------:R-:W-:Y:S01]  /*68a0*/  F2FP.F16.E4M3.UNPACK_B R102, R147 ;  /* 0x00000093ff66723e */ /* 0x000fe200020006ff */
[C---:B------:R-:W-:Y:S01]  /*68b0*/  FMUL R41, R70.reuse, R45 ;  /* 0x0000002d46297220 */ /* 0x040fe20000400000 */
[C---:B------:R-:W-:Y:S01]  /*68c0*/  FMUL R44, R70.reuse, R48 ;  /* 0x00000030462c7220 */ /* 0x040fe20000400000 */
[----:B------:R-:W-:Y:S01]  /*68d0*/  F2FP.F16.E4M3.UNPACK_B R104, R147.H1 ;  /* 0x00000093ff68723e */ /* 0x000fe200030006ff */
[C---:B------:R-:W-:Y:S01]  /*68e0*/  FMUL R45, R70.reuse, R49 ;  /* 0x00000031462d7220 */ /* 0x040fe20000400000 */
[--C-:B------:R-:W-:Y:S02]  /*68f0*/  HADD2.F32 R101, -RZ, R102.reuse.H0_H0 ;  /* 0x20000066ff657230 */ /* 0x100fe40000004100 */
[C---:B------:R-:W-:Y:S01]  /*6900*/  FMUL R48, R70.reuse, R52 ;  /* 0x0000003446307220 */ /* 0x040fe20000400000 */
[----:B------:R-:W-:Y:S01]  /*6910*/  F2FP.F16.E4M3.UNPACK_B R106, R148 ;  /* 0x00000094ff6a723e */ /* 0x000fe200020006ff */
[----:B------:R-:W-:Y:S02]  /*6920*/  HADD2.F32 R102, -RZ, R102.H1_H1 ;  /* 0x30000066ff667230 */ /* 0x000fe40000004100 */
[C---:B------:R-:W-:Y:S01]  /*6930*/  FMUL R49, R70.reuse, R53 ;  /* 0x0000003546317220 */ /* 0x040fe20000400000 */
[C---:B------:R-:W-:Y:S01]  /*6940*/  FMUL R52, R70.reuse, R56 ;  /* 0x0000003846347220 */ /* 0x040fe20000400000 */
[----:B------:R-:W-:Y:S01]  /*6950*/  F2FP.F16.E4M3.UNPACK_B R108, R148.H1 ;  /* 0x00000094ff6c723e */ /* 0x000fe200030006ff */
[--C-:B------:R-:W-:Y:S02]  /*6960*/  HADD2.F32 R105, -RZ, R106.reuse.H0_H0 ;  /* 0x2000006aff697230 */ /* 0x100fe40000004100 */
[C---:B------:R-:W-:Y:S01]  /*6970*/  FMUL R53, R70.reuse, R57 ;  /* 0x0000003946357220 */ /* 0x040fe20000400000 */
[----:B------:R-:W-:Y:S02]  /*6980*/  HADD2.F32 R106, -RZ, R106.H1_H1 ;  /* 0x3000006aff6a7230 */ /* 0x000fe40000004100 */
        /* <DEDUP_REMOVED lines=11> */
[C---:B------:R-:W-:Y:S01]  /*6a40*/  FFMA R3, R73.reuse, R74, R3 ;  /* 0x0000004a49037223 */ /* 0x040fe20000000003 */
[----:B------:R-:W-:Y:S01]  /*6a50*/  F2FP.F16.E4M3.UNPACK_B R116, R150.H1 ;  /* 0x00000096ff74723e */ /* 0x000fe200030006ff */
[--C-:B------:R-:W-:Y:S02]  /*6a60*/  HADD2.F32 R113, -RZ, R114.reuse.H0_H0 ;  /* 0x20000072ff717230 */ /* 0x100fe40000004100 */
[C---:B------:R-:W-:Y:S01]  /*6a70*/  FFMA R7, R73.reuse, R76, R7 ;  /* 0x0000004c49077223 */ /* 0x040fe20000000007 */
[C---:B------:R-:W-:Y:S01]  /*6a80*/  FFMA R4, R73.reuse, R77, R4 ;  /* 0x0000004d49047223 */ /* 0x040fe20000000004 */
[----:B------:R-:W-:Y:S01]  /*6a90*/  F2FP.F16.E4M3.UNPACK_B R118, R151 ;  /* 0x00000097ff76723e */ /* 0x000fe200020006ff */
[----:B------:R-:W-:Y:S01]  /*6aa0*/  FFMA R5, R73, R78, R5 ;  /* 0x0000004e49057223 */ /* 0x000fe20000000005 */
[----:B------:R-:W-:Y:S01]  /*6ab0*/  HADD2.F32 R114, -RZ, R114.H1_H1 ;  /* 0x30000072ff727230 */ /* 0x000fe20000004100 */
[----:B------:R-:W-:Y:S01]  /*6ac0*/  F2FP.SATFINITE.E4M3.F32.PACK_AB_MERGE_C R173, R7, R3, RZ ;  /* 0x0000000307ad723e */ /* 0x000fe200048070ff */
[C---:B------:R-:W-:Y:S01]  /*6ad0*/  FMUL R6, R70.reuse, R10 ;  /* 0x0000000a46067220 */ /* 0x040fe20000400000 */
[--C-:B------:R-:W-:Y:S02]  /*6ae0*/  HADD2.F32 R117, -RZ, R118.reuse.H0_H0 ;  /* 0x20000076ff757230 */ /* 0x100fe40000004100 */
[----:B------:R-:W-:Y:S01]  /*6af0*/  FMUL R11, R70, R11 ;  /* 0x0000000b460b7220 */ /* 0x000fe20000400000 */
[----:B------:R-:W-:Y:S01]  /*6b00*/  F2FP.SATFINITE.E4M3.F32.PACK_AB_MERGE_C R172, R2, R0, R173 ;  /* 0x0000000002ac723e */ /* 0x000fe200048070ad */
[C---:B------:R-:W-:Y:S01]  /*6b10*/  FFMA R6, R73.reuse, R79, R6 ;  /* 0x0000004f49067223 */ /* 0x040fe20000000006 */
[----:B------:R-:W-:Y:S02]  /*6b20*/  HADD2.F32 R118, -RZ, R118.H1_H1 ;  /* 0x30000076ff767230 */ /* 0x000fe40000004100 */
[C---:B------:R-:W-:Y:S01]  /*6b30*/  FFMA R11, R73.reuse, R80, R11 ;  /* 0x00000050490b7223 */ /* 0x040fe2000000000b */
[C---:B------:R-:W-:Y:S01]  /*6b40*/  FFMA R8, R73.reuse, R81, R8 ;  /* 0x0000005149087223 */ /* 0x040fe20000000008 */
[----:B------:R-:W-:Y:S01]  /*6b50*/  F2FP.F16.E4M3.UNPACK_B R120, R151.H1 ;  /* 0x00000097ff78723e */ /* 0x000fe200030006ff */
[----:B------:R-:W-:Y:S01]  /*6b60*/  FFMA R9, R73, R82, R9 ;  /* 0x0000005249097223 */ /* 0x000fe20000000009 */
[C---:B------:R-:W-:Y:S01]  /*6b70*/  FMUL R10, R70.reuse, R14 ;  /* 0x0000000e460a7220 */ /* 0x040fe20000400000 */
[----:B------:R-:W-:Y:S01]  /*6b80*/  F2FP.F16.E4M3.UNPACK_B R122, R152 ;  /* 0x00000098ff7a723e */ /* 0x000fe200020006ff */
[C---:B------:R-:W-:Y:S01]  /*6b90*/  FMUL R15, R70.reuse, R15 ;  /* 0x0000000f460f7220 */ /* 0x040fe20000400000 */
[----:B------:R-:W-:Y:S01]  /*6ba0*/  HADD2.F32 R87, -RZ, R88.H0_H0 ;  /* 0x20000058ff577230 */ /* 0x000fe20000004100 */
[----:B------:R-:W-:Y:S01]  /*6bb0*/  F2FP.SATFINITE.E4M3.F32.PACK_AB_MERGE_C R174, R11, R6, RZ ;  /* 0x000000060bae723e */ /* 0x000fe200048070ff */
[C---:B------:R-:W-:Y:S01]  /*6bc0*/  FFMA R10, R73.reuse, R83, R10 ;  /* 0x00000053490a7223 */ /* 0x040fe2000000000a */
[C---:B------:R-:W-:Y:S01]  /*6bd0*/  FFMA R15, R73.reuse, R84, R15 ;  /* 0x00000054490f7223 */ /* 0x040fe2000000000f */
[C---:B------:R-:W-:Y:S01]  /*6be0*/  FFMA R12, R73.reuse, R85, R12 ;  /* 0x00000055490c7223 */ /* 0x040fe2000000000c */
[----:B------:R-:W-:Y:S01]  /*6bf0*/  F2FP.F16.E4M3.UNPACK_B R124, R152.H1 ;  /* 0x00000098ff7c723e */ /* 0x000fe200030006ff */
[----:B------:R-:W-:Y:S01]  /*6c00*/  FFMA R13, R73, R86, R13 ;  /* 0x00000056490d7223 */ /* 0x000fe2000000000d */
[----:B------:R-:W-:Y:S01]  /*6c10*/  F2FP.SATFINITE.E4M3.F32.PACK_AB_MERGE_C R173, R5, R4, R174 ;  /* 0x0000000405ad723e */ /* 0x000fe200048070ae */
[--C-:B------:R-:W-:Y:S01]  /*6c20*/  HADD2.F32 R121, -RZ, R122.reuse.H0_H0 ;  /* 0x2000007aff797230 */ /* 0x100fe20000004100 */
[----:B------:R-:W-:Y:S01]  /*6c30*/  F2FP.SATFINITE.E4M3.F32.PACK_AB_MERGE_C R174, R15, R10, RZ ;  /* 0x0000000a0fae723e */ /* 0x000fe200048070ff */
[----:B------:R-:W-:Y:S02]  /*6c40*/  HADD2.F32 R122, -RZ, R122.H1_H1 ;  /* 0x3000007aff7a7230 */ /* 0x000fe40000004100 */
[C---:B------:R-:W-:Y:S01]  /*6c50*/  FMUL R14, R70.reuse, R18 ;  /* 0x00000012460e7220 */ /* 0x040fe20000400000 */
[----:B------:R-:W-:Y:S01]  /*6c60*/  HADD2.F32 R88, -RZ, R88.H1_H1 ;  /* 0x30000058ff587230 */ /* 0x000fe20000004100 */
[----:B------:R-:W-:Y:S01]  /*6c70*/  F2FP.SATFINITE.E4M3.F32.PACK_AB_MERGE_C R174, R9, R8, R174 ;  /* 0x0000000809ae723e */ /* 0x000fe200048070ae */
[C---:B------:R-:W-:Y:S01]  /*6c80*/  FMUL R19, R70.reuse, R19 ;  /* 0x0000001346137220 */ /* 0x040fe20000400000 */
[--C-:B------:R-:W-:Y:S02]  /*6c90*/  HADD2.F32 R91, -RZ, R92.reuse.H0_H0 ;  /* 0x2000005cff5b7230 */ /* 0x100fe40000004100 */
[C---:B------:R-:W-:Y:S01]  /*6ca0*/  FFMA R14, R73.reuse, R87, R14 ;  /* 0x00000057490e7223 */ /* 0x040fe2000000000e */
[----:B------:R-:W-:Y:S02]  /*6cb0*/  HADD2.F32 R92, -RZ, R92.H1_H1 ;  /* 0x3000005cff5c7230 */ /* 0x000fe40000004100 */
[C---:B------:R-:W-:Y:S01]  /*6cc0*/  FFMA R19, R73.reuse, R88, R19 ;  /* 0x0000005849137223 */ /* 0x040fe20000000013 */
[C---:B------:R-:W-:Y:S01]  /*6cd0*/  FFMA R16, R73.reuse, R89, R16 ;  /* 0x0000005949107223 */ /* 0x040fe20000000010 */
        /* <DEDUP_REMOVED lines=17> */
[----:B------:R1:W-:Y:S01]  /*6df0*/  STS.128 [R137+UR44+0x4200], R172 ;  /* 0x004200ac89007988 */ /* 0x0003e20008000c2c */
[----:B------:R-:W-:Y:S01]  /*6e00*/  F2FP.SATFINITE.E4M3.F32.PACK_AB_MERGE_C R180, R17, R16, R180 ;  /* 0x0000001011b4723e */ /* 0x000fe200048070b4 */
[C---:B------:R-:W-:Y:S01]  /*6e10*/  FFMA R22, R73.reuse, R95, R22 ;  /* 0x0000005f49167223 */ /* 0x040fe20000000016 */
[C---:B------:R-:W-:Y:S01]  /*6e20*/  FMUL R27, R70.reuse, R27 ;  /* 0x0000001b461b7220 */ /* 0x040fe20000400000 */
[--C-:B------:R-:W-:Y:S02]  /*6e30*/  HADD2.F32 R99, -RZ, R100.reuse.H0_H0 ;  /* 0x20000064ff637230 */ /* 0x100fe40000004100 */
[C---:B------:R-:W-:Y:S01]  /*6e40*/  FMUL R26, R70.reuse, R30 ;  /* 0x0000001e461a7220 */ /* 0x040fe20000400000 */
[----:B------:R-:W-:Y:S02]  /*6e50*/  HADD2.F32 R100, -RZ, R100.H1_H1 ;  /* 0x30000064ff647230 */ /* 0x000fe40000004100 */
[C---:B------:R-:W-:Y:S01]  /*6e60*/  FFMA R27, R73.reuse, R96, R27 ;  /* 0x00000060491b7223 */ /* 0x040fe2000000001b */
[C---:B------:R-:W-:Y:S01]  /*6e70*/  FFMA R24, R73.reuse, R97, R24 ;  /* 0x0000006149187223 */ /* 0x040fe20000000018 */
[C---:B------:R-:W-:Y:S01]  /*6e80*/  FFMA R25, R73.reuse, R98, R25 ;  /* 0x0000006249197223 */ /* 0x040fe20000000019 */
[----:B------:R-:W-:Y:S01]  /*6e90*/  F2FP.F16.E4M3.UNPACK_B R130, R154 ;  /* 0x0000009aff82723e */ /* 0x000fe200020006ff */
[----:B------:R-:W-:Y:S01]  /*6ea0*/  FFMA R26, R73, R99, R26 ;  /* 0x00000063491a7223 */ /* 0x000fe2000000001a */
[----:B------:R-:W-:Y:S01]  /*6eb0*/  F2FP.SATFINITE.E4M3.F32.PACK_AB_MERGE_C R181, R27, R22, RZ ;  /* 0x000000161bb5723e */ /* 0x000fe200048070ff */
[C---:B------:R-:W-:Y:S01]  /*6ec0*/  FMUL R31, R70.reuse, R31 ;  /* 0x0000001f461f7220 */ /* 0x040fe20000400000 */
[--C-:B------:R-:W-:Y:S02]  /*6ed0*/  HADD2.F32 R103, -RZ, R104.reuse.H0_H0 ;  /* 0x20000068ff677230 */ /* 0x100fe40000004100 */
[C---:B------:R-:W-:Y:S01]  /*6ee0*/  FMUL R30, R70.reuse, R34 ;  /* 0x00000022461e7220 */ /* 0x040fe20000400000 */
[----:B------:R-:W-:Y:S01]  /*6ef0*/  HADD2.F32 R104, -RZ, R104.H1_H1 ;  /* 0x30000068ff687230 */ /* 0x000fe20000004100 */
[----:B------:R-:W-:Y:S01]  /*6f00*/  F2FP.SATFINITE.E4M3.F32.PACK_AB_MERGE_C R181, R21, R20, R181 ;  /* 0x0000001415b5723e */ /* 0x000fe200048070b5 */
[C---:B------:R-:W-:Y:S01]  /*6f10*/  FFMA R31, R73.reuse, R100, R31 ;  /* 0x00000064491f7223 */ /* 0x040fe2000000001f */
[C---:B------:R-:W-:Y:S01]  /*6f20*/  FFMA R28, R73.reuse, R101, R28 ;  /* 0x00000065491c7223 */ /* 0x040fe2000000001c */
[C---:B------:R-:W-:Y:S01]  /*6f30*/  FFMA R29, R73.reuse, R102, R29 ;  /* 0x00000066491d7223 */ /* 0x040fe2000000001d */
[----:B------:R-:W-:Y:S01]  /*6f40*/  F2FP.F16.E4M3.UNPACK_B R132, R154.H1 ;  /* 0x0000009aff84723e */ /* 0x000fe200030006ff */
[----:B------:R-:W-:Y:S01]  /*6f50*/  FFMA R30, R73, R103, R30 ;  /* 0x00000067491e7223 */ /* 0x000fe2000000001e */
[----:B------:R-:W-:Y:S01]  /*6f60*/  F2FP.SATFINITE.E4M3.F32.PACK_AB_MERGE_C R182, R31, R26, RZ ;  /* 0x0000001a1fb6723e */ /* 0x000fe200048070ff */
[----:B------:R-:W-:Y:S02]  /*6f70*/  HADD2.F32 R129, -RZ, R130.H0_H0 ;  /* 0x20000082ff817230 */ /* 0x000fe40000004100 */
[C---:B------:R-:W-:Y:S01]  /*6f80*/  FMUL R35, R70.reuse, R35 ;  /* 0x0000002346237220 */ /* 0x040fe20000400000 */
[----:B------:R-:W-:Y:S01]  /*6f90*/  HADD2.F32 R107, -RZ, R108.H0_H0 ;  /* 0x2000006cff6b7230 */ /* 0x000fe20000004100 */
[----:B------:R-:W-:Y:S01]  /*6fa0*/  F2FP.SATFINITE.E4M3.F32.PACK_AB_MERGE_C R182, R25, R24, R182 ;  /* 0x0000001819b6723e */ /* 0x000fe200048070b6 */
[----:B------:R-:W-:Y:S02]  /*6fb0*/  HADD2.F32 R130, -RZ, R130.H1_H1 ;  /* 0x30000082ff827230 */ /* 0x000fe40000004100 */
[C---:B------:R-:W-:Y:S01]  /*6fc0*/  FFMA R35, R73.reuse, R104, R35 ;  /* 0x0000006849237223 */ /* 0x040fe20000000023 */
[C---:B------:R-:W-:Y:S01]  /*6fd0*/  FFMA R32, R73.reuse, R105, R32 ;  /* 0x0000006949207223 */ /* 0x040fe20000000020 */
[----:B------:R-:W-:Y:S01]  /*6fe0*/  FFMA R33, R73, R106, R33 ;  /* 0x0000006a49217223 */ /* 0x000fe20000000021 */
[----:B------:R-:W-:Y:S02]  /*6ff0*/  HADD2.F32 R108, -RZ, R108.H1_H1 ;  /* 0x3000006cff6c7230 */ /* 0x000fe40000004100 */
        /* <DEDUP_REMOVED lines=16> */
[----:B------:R1:W-:Y:S01]  /*7100*/  STS.128 [R179+0x4010], R180 ;  /* 0x004010b4b3007388 */ /* 0x0003e20000000c00 */
[----:B------:R-:W-:Y:S01]  /*7110*/  F2FP.SATFINITE.E4M3.F32.PACK_AB_MERGE_C R188, R33, R32, R188 ;  /* 0x0000002021bc723e */ /* 0x000fe200048070bc */
[C---:B------:R-:W-:Y:S01]  /*7120*/  FFMA R38, R73.reuse, R111, R38 ;  /* 0x0000006f49267223 */ /* 0x040fe20000000026 */
[C---:B------:R-:W-:Y:S01]  /*7130*/  FMUL R43, R70.reuse, R43 ;  /* 0x0000002b462b7220 */ /* 0x040fe20000400000 */
[--C-:B------:R-:W-:Y:S02]  /*7140*/  HADD2.F32 R115, -RZ, R116.reuse.H0_H0 ;  /* 0x20000074ff737230 */ /* 0x100fe40000004100 */
[----:B------:R-:W-:Y:S01]  /*7150*/  FMUL R42, R70, R46 ;  /* 0x0000002e462a7220 */ /* 0x000fe20000400000 */
[----:B------:R-:W-:Y:S02]  /*7160*/  HADD2.F32 R116, -RZ, R116.H1_H1 ;  /* 0x30000074ff747230 */ /* 0x000fe40000004100 */
[C---:B------:R-:W-:Y:S01]  /*7170*/  FFMA R43, R73.reuse, R112, R43 ;  /* 0x00000070492b7223 */ /* 0x040fe2000000002b */
[C---:B------:R-:W-:Y:S01]  /*7180*/  FFMA R40, R73.reuse, R113, R40 ;  /* 0x0000007149287223 */ /* 0x040fe20000000028 */
[C---:B------:R-:W-:Y:S01]  /*7190*/  FFMA R41, R73.reuse, R114, R41 ;  /* 0x0000007249297223 */ /* 0x040fe20000000029 */
[----:B------:R-:W-:Y:S01]  /*71a0*/  ISETP.NE.AND P0, PT, R178, RZ, PT ;  /* 0x000000ffb200720c */ /* 0x000fe20003f05270 */
        /* <DEDUP_REMOVED lines=10> */
[C---:B------:R-:W-:Y:S01]  /*7250*/  FMUL R51, R70.reuse, R51 ;  /* 0x0000003346337220 */ /* 0x040fe20000400000 */
[--C-:B------:R-:W-:Y:S02]  /*7260*/  HADD2.F32 R123, -RZ, R124.reuse.H0_H0 ;  /* 0x2000007cff7b7230 */ /* 0x100fe40000004100 */
[C---:B------:R-:W-:Y:S01]  /*7270*/  FFMA R46, R73.reuse, R119, R46 ;  /* 0x00000077492e7223 */ /* 0x040fe2000000002e */
[----:B------:R-:W-:Y:S02]  /*7280*/  HADD2.F32 R124, -RZ, R124.H1_H1 ;  /* 0x3000007cff7c7230 */ /* 0x000fe40000004100 */
[C---:B------:R-:W-:Y:S01]  /*7290*/  FMUL R50, R70.reuse, R54 ;  /* 0x0000003646327220 */ /* 0x040fe20000400000 */
[C---:B------:R-:W-:Y:S01]  /*72a0*/  FFMA R51, R73.reuse, R120, R51 ;  /* 0x0000007849337223 */ /* 0x040fe20000000033 */
[C---:B------:R-:W-:Y:S01]  /*72b0*/  FMUL R55, R70.reuse, R55 ;  /* 0x0000003746377220 */ /* 0x040fe20000400000 */
[C---:B------:R-:W-:Y:S01]  /*72c0*/  FFMA R48, R73.reuse, R121, R48 ;  /* 0x0000007949307223 */ /* 0x040fe20000000030 */
[C---:B------:R-:W-:Y:S01]  /*72d0*/  FFMA R49, R73.reuse, R122, R49 ;  /* 0x0000007a49317223 */ /* 0x040fe20000000031 */
        /* <DEDUP_REMOVED lines=20> */
[----:B------:R-:W-:Y:S01]  /*7420*/  FFMA R63, R73, R132, R63 ;  /* 0x00000084493f7223 */ /* 0x000fe2000000003f */
[----:B------:R-:W-:Y:S01]  /*7430*/  FMUL R67, R70, R67 ;  /* 0x0000004346437220 */ /* 0x000fe20000400000 */
[----:B------:R-:W-:Y:S01]  /*7440*/  F2FP.SATFINITE.E4M3.F32.PACK_AB_MERGE_C R190, R47, R42, RZ ;  /* 0x0000002a2fbe723e */ /* 0x000fe200048070ff */
[----:B------:R-:W-:Y:S01]  /*7450*/  FFMA R60, R73, R133, R60 ;  /* 0x00000085493c7223 */ /* 0x000fe2000000003c */
[----:B------:R-:W-:Y:S01]  /*7460*/  F2FP.SATFINITE.E4M3.F32.PACK_AB_MERGE_C R191, R51, R46, RZ ;  /* 0x0000002e33bf723e */ /* 0x000fe200048070ff */
[C---:B------:R-:W-:Y:S01]  /*7470*/  FFMA R61, R73.reuse, R134, R61 ;  /* 0x00000086493d7223 */ /* 0x040fe2000000003d */
[C---:B------:R-:W-:Y:S01]  /*7480*/  FFMA R62, R73.reuse, R135, R62 ;  /* 0x00000087493e7223 */ /* 0x040fe2000000003e */
[----:B------:R-:W-:Y:S01]  /*7490*/  FFMA R67, R73, R136, R67 ;  /* 0x0000008849437223 */ /* 0x000fe20000000043 */
[----:B------:R-:W-:Y:S02]  /*74a0*/  F2FP.SATFINITE.E4M3.F32.PACK_AB_MERGE_C R190, R41, R40, R190 ;  /* 0x0000002829be723e */ /* 0x000fe400048070be */
[----:B------:R-:W-:Y:S02]  /*74b0*/  F2FP.SATFINITE.E4M3.F32.PACK_AB_MERGE_C R191, R45, R44, R191 ;  /* 0x0000002c2dbf723e */ /* 0x000fe400048070bf */
[----:B------:R-:W-:Y:S02]  /*74c0*/  F2FP.SATFINITE.E4M3.F32.PACK_AB_MERGE_C R196, R55, R50, RZ ;  /* 0x0000003237c4723e */ /* 0x000fe400048070ff */
[----:B------:R-:W-:Y:S01]  /*74d0*/  F2FP.SATFINITE.E4M3.F32.PACK_AB_MERGE_C R197, R59, R54, RZ ;  /* 0x000000363bc5723e */ /* 0x000fe200048070ff */
[----:B------:R1:W-:Y:S01]  /*74e0*/  STS.128 [R185+0x4020], R188 ;  /* 0x004020bcb9007388 */ /* 0x0003e20000000c00 */
[----:B------:R-:W-:Y:S02]  /*74f0*/  F2FP.SATFINITE.E4M3.F32.PACK_AB_MERGE_C R198, R63, R58, RZ ;  /* 0x0000003a3fc6723e */ /* 0x000fe400048070ff */
[----:B------:R-:W-:Y:S02]  /*7500*/  F2FP.SATFINITE.E4M3.F32.PACK_AB_MERGE_C R199, R67, R62, RZ ;  /* 0x0000003e43c7723e */ /* 0x000fe400048070ff */
[----:B------:R-:W-:Y:S02]  /*7510*/  F2FP.SATFINITE.E4M3.F32.PACK_AB_MERGE_C R196, R49, R48, R196 ;  /* 0x0000003031c4723e */ /* 0x000fe400048070c4 */
[----:B------:R-:W-:Y:S02]  /*7520*/  F2FP.SATFINITE.E4M3.F32.PACK_AB_MERGE_C R197, R53, R52, R197 ;  /* 0x0000003435c5723e */ /* 0x000fe400048070c5 */
[----:B------:R-:W-:Y:S02]  /*7530*/  F2FP.SATFINITE.E4M3.F32.PACK_AB_MERGE_C R198, R57, R56, R198 ;  /* 0x0000003839c6723e */ /* 0x000fe400048070c6 */
[----:B------:R-:W-:Y:S02]  /*7540*/  F2FP.SATFINITE.E4M3.F32.PACK_AB_MERGE_C R199, R61, R60, R199 ;  /* 0x0000003c3dc7723e */ /* 0x000fe400048070c7 */
[----:B------:R-:W-:Y:S02]  /*7550*/  LEA R193, R166, UR44, 0x3 ;  /* 0x0000002ca6c17c11 */ /* 0x000fe4000f8e18ff */
[----:B------:R-:W-:Y:S01]  /*7560*/  @P6 SHF.L.U32 R204, R165, 0x1f, RZ ;  /* 0x0000001fa5cc6819 */ /* 0x000fe200000006ff */
[----:B------:R1:W-:Y:S01]  /*7570*/  STS.128 [R184+0x4010], R196 ;  /* 0x004010c4b8007388 */ /* 0x0003e20000000c00 */
[----:B------:R-:W-:Y:S01]  /*7580*/  @!PT LDS RZ, [RZ] ;  /* 0x00000000fffff984 */ /* 0x000fe20000000800 */
[----:B------:R-:W-:Y:S01]  /*7590*/  @!PT LDS RZ, [RZ] ;  /* 0x00000000fffff984 */ /* 0x000fe20000000800 */
[----:B------:R-:W-:Y:S01]  /*75a0*/  @!PT LDS RZ, [RZ] ;  /* 0x00000000fffff984 */ /* 0x000fe20000000800 */
[----:B------:R-:W-:Y:S01]  /*75b0*/  @!PT LDS RZ, [RZ] ;  /* 0x00000000fffff984 */ /* 0x000fe20000000800 */
[----:B------:R2:W-:Y:S07]  /*75c0*/  MEMBAR.ALL.CTA ;  /* 0x0000000000007992 */ /* 0x0005ee0000008000 */
[----:B--2---:R-:W2:Y:S02]  /*75d0*/  FENCE.VIEW.ASYNC.S ;  /* 0x00000000000073c6 */ /* 0x004ea40000000000 */
[----:B--2---:R-:W-:Y:S06]  /*75e0*/  BAR.SYNC.DEFER_BLOCKING 0x1, 0x80 ;  /* 0x0042000000007b1d */ /* 0x004fec0000010000 */
[----:B------:R-:W-:Y:S05]  /*75f0*/  @P0 BRA `(.L_x_112) ;  /* 0x0000000000280947 */ /* 0x000fea0003800000 */
[----:B------:R-:W2:Y:S01]  /*7600*/  LDCU.64 UR6, c[0x0][0x348] ;  /* 0x00006900ff0677ac */ /* 0x000ea20008000a00 */
[----:B------:R-:W-:Y:S01]  /*7610*/  UIADD3 UR4, UPT, UPT, UR44, 0x4200, URZ ;  /* 0x000042002c047890 */ /* 0x000fe2000fffe0ff */
[----:B------:R-:W-:Y:S05]  /*7620*/  UMOV UR51, UR36 ;  /* 0x0000002400337c82 */ /* 0x000fea0008000000 */
[----:B------:R-:W-:Y:S04]  /*7630*/  MOV R177, UR4 ;  /* 0x0000000400b17c02 */ /* 0x000fe80008000f00 */
[----:B------:R-:W-:Y:S01]  /*7640*/  R2UR UR48, R177 ;  /* 0x00000000b13072ca */ /* 0x000fe200000e0000 */
[----:B--2---:R-:W-:Y:S04]  /*7650*/  UIADD3 UR4, UP0, UPT, UR6, 0x680, URZ ;  /* 0x0000068006047890 */ /* 0x004fe8000ff1e0ff */
[----:B------:R-:W-:Y:S09]  /*7660*/  UIADD3.X UR5, UPT, UPT, URZ, UR7, URZ, UP0, !UPT ;  /* 0x00000007ff057290 */ /* 0x000ff200087fe4ff */
[----:B------:R2:W-:Y:S01]  /*7670*/  UTMASTG.3D [UR48], [UR4] ;  /* 0x00000030040073b5 */ /* 0x0005e20008010000 */
[----:B------:R0:W-:Y:S01]  /*7680*/  UTMACMDFLUSH ;  /* 0x00000000000079b7 */ /* 0x0001e20000000000 */
[----:B--2---:R-:W-:Y:S04]  /*7690*/  DEPBAR.LE SB0, 0x1 ;  /* 0x000080400000791a */ /* 0x004fe80000000000 */
.L_x_112:
[----:B------:R-:W-:Y:S05]  /*76a0*/  BSYNC.RECONVERGENT B0 ;  /* 0x0000000000007941 */ /* 0x000fea0003800200 */
.L_x_111:
[----:B------:R-:W-:Y:S06]  /*76b0*/  BAR.SYNC.DEFER_BLOCKING 0x1, 0x80 ;  /* 0x0042000000007b1d */ /* 0x000fec0000010000 */
[----:B------:R-:W2:Y:S01]  /*76c0*/  @P6 SYNCS.PHASECHK.TRANS64.TRYWAIT P0, [R193+URZ+0xc0], R204 ;  /* 0x0000c0ccc10065a7 */ /* 0x000ea200080011ff */
[----:B------:R-:W-:Y:S01]  /*76d0*/  BSSY B1, `(.L_x_113) ;  /* 0x0000023000017945 */ /* 0x000fe20003800000 */
[----:B--2---:R-:W-:Y:S03]  /*76e0*/  @P6 SEL R187, RZ, 0x1, !P0 ;  /* 0x00000001ffbb6807 */ /* 0x004fe60004000000 */
[----:B------:R-:W-:Y:S05]  /*76f0*/  @!P6 BRA `(.L_x_114) ;  /* 0x000000000080e947 */ /* 0x000fea0003800000 */
[----:B------:R-:W-:Y:S01]  /*7700*/  ISETP.NE.AND P1, PT, R192, RZ, PT ;  /* 0x000000ffc000720c */ /* 0x000fe20003f25270 */
[----:B------:R-:W-:Y:S01]  /*7710*/  BSSY B0, `(.L_x_115) ;  /* 0x000000a000007945 */ /* 0x000fe20003800000 */
[----:B------:R-:W-:Y:S11]  /*7720*/  ISETP.NE.AND P0, PT, R187, RZ, PT ;  /* 0x000000ffbb00720c */ /* 0x000ff60003f05270 */
[----:B------:R-:W-:Y:S04]  /*7730*/  @P1 IMAD R3, R166, 0x2000, R171 ;  /* 0x00002000a6031824 */ /* 0x000fe800078e02ab */
[C---:B------:R-:W-:Y:S01]  /*7740*/  @P1 IMAD.IADD R5, R3.reuse, 0x1, R194 ;  /* 0x0000000103051824 */ /* 0x040fe200078e02c2 */
[----:B------:R-:W-:Y:S03]  /*7750*/  @P1 IADD3 R202, PT, PT, R3, R202, RZ ;  /* 0x000000ca03ca1210 */ /* 0x000fe60007ffe0ff */
[----:B------:R-:W-:Y:S01]  /*7760*/  @P1 IMAD.IADD R200, R200, 0x1, R5 ;  /* 0x00000001c8c81824 */ /* 0x000fe200078e0205 */
[----:B------:R-:W-:Y:S06]  /*7770*/  @P0 BRA `(.L_x_116) ;  /* 0x00000000000c0947 */ /* 0x000fec0003800000 */
[----:B------:R-:W-:Y:S04]  /*7780*/  SHF.L.U32 R0, R165, 0x1f, RZ ;  /* 0x0000001fa5007819 */ /* 0x000fe800000006ff */
[----:B------:R-:W2:Y:S02]  /*7790*/  SYNCS.PHASECHK.TRANS64.TRYWAIT P0, [R193+URZ+0xc0], R0 ;  /* 0x0000c000c10075a7 */ /* 0x000ea400080011ff */
[----:B--2---:R-:W-:Y:S05]  /*77a0*/  @!P0 BRA `(.L_x_117) ;  /* 0x0000002000808947 */ /* 0x004fea0003800000 */
.L_x_116:
[----:B------:R-:W-:Y:S05]  /*77b0*/  BSYNC B0 ;  /* 0x0000000000007941 */ /* 0x000fea0003800000 */
.L_x_115:
[----:B------:R-:W-:Y:S01]  /*77c0*/  ISETP.NE.AND P0, PT, R192, RZ, PT ;  /* 0x000000ffc000720c */ /* 0x000fe20003f05270 */
[----:B--2---:R-:W-:Y:S02]  /*77d0*/  VIADD R193, R193, 0xd0 ;  /* 0x000000d0c1c17836 */ /* 0x004fe40000000000 */
[----:B------:R-:W-:Y:S02]  /*77e0*/  IMAD.U32 R0, RZ, RZ, UR45 ;  /* 0x0000002dff007e24 */ /* 0x000fe4000f8e00ff */
[----:B------:R-:W-:Y:S03]  /*77f0*/  VIADD R166, R166, 0x1 ;  /* 0x00000001a6a67836 */ /* 0x000fe60000000000 */
[----:B------:R-:W-:Y:S05]  /*7800*/  PRMT R0, R0, 0x654, R193 ;  /* 0x0000065400007816 */ /* 0x000fea00000000c1 */
[----:B------:R2:W3:Y:S04]  /*7810*/  @P0 LDS.128 R140, [R3] ;  /* 0x00000000038c0984 */ /* 0x0004e80000000c00 */
[----:B------:R2:W4:Y:S04]  /*7820*/  @P0 LDS.128 R144, [R5+0x10] ;  /* 0x0000100005900984 */ /* 0x0005280000000c00 */
        /* <DEDUP_REMOVED lines=12> */
[----:B--234-:R-:W-:Y:S02]  /*78f0*/  LOP3.LUT R165, R165, R0, RZ, 0x3c, !PT ;  /* 0x00000000a5a57212 */ /* 0x01cfe400078e3cff */
.L_x_114:
[----:B------:R-:W-:Y:S05]  /*7900*/  BSYNC B1 ;  /* 0x0000000000017941 */ /* 0x000fea0003800000 */
.L_x_113:
[----:B------:R-:W-:Y:S05]  /*7910*/  VIADD R0, R71, 0x40 ;  /* 0x0000004047007836 */ /* 0x000fea0000000000 */
[----:B------:R-:W-:Y:S04]  /*7920*/  SHF.R.U32.HI R0, RZ, 0x15, R0 ;  /* 0x00000015ff007819 */ /* 0x000fe80000011600 */
[----:B------:R-:W-:Y:S11]  /*7930*/  LOP3.LUT P0, RZ, R0, 0x3, R159, 0x48, !PT ;  /* 0x0000000300ff7812 */ /* 0x000ff6000780489f */
[----:B------:R-:W-:Y:S02]  /*7940*/  @!UPT UIADD3 URZ, UPT, UPT, URZ, URZ, URZ ;  /* 0x000000fffffff290 */ /* 0x000fe4000fffe0ff */
        /* <DEDUP_REMOVED lines=8> */
[----:B------:R-:W5:Y:S01]  /*79d0*/  LDCU.64 UR4, c[0x4][0x10] ;  /* 0x01000200ff0477ac */ /* 0x000f620008000a00 */
[----:B--2---:R-:W-:Y:S01]  /*79e0*/  MOV R5, UR9 ;  /* 0x0000000900057c02 */ /* 0x004fe20008000f00 */
[----:B------:R-:W-:Y:S01]  /*79f0*/  IMAD.U32 R4, RZ, RZ, UR8 ;  /* 0x00000008ff047e24 */ /* 0x000fe2000f8e00ff */
[----:B---3--:R-:W-:Y:S01]  /*7a00*/  MOV R7, UR7 ;  /* 0x0000000700077c02 */ /* 0x008fe20008000f00 */
[----:B------:R-:W-:Y:S01]  /*7a10*/  IMAD.U32 R6, RZ, RZ, UR6 ;  /* 0x00000006ff067e24 */ /* 0x000fe2000f8e00ff */
[----:B-----5:R-:W-:Y:S01]  /*7a20*/  MOV R11, UR5 ;  /* 0x00000005000b7c02 */ /* 0x020fe20008000f00 */
[----:B------:R-:W-:Y:S02]  /*7a30*/  IMAD.U32 R10, RZ, RZ, UR4 ;  /* 0x00000004ff0a7e24 */ /* 0x000fe4000f8e00ff */
[----:B------:R-:W-:Y:S07]  /*7a40*/  LEPC R20, `(.L_x_118) ;  /* 0x000000001014794e */ /* 0x000fee0000000000 */
[----:B-1--4-:R-:W-:Y:S05]  /*7a50*/  CALL.ABS.NOINC R2 ;  /* 0x0000000002007343 */ /* 0x012fea0003c00000 */
.L_x_118:
[----:B------:R-:W-:Y:S01]  /*7a60*/  ISETP.NE.AND P0, PT, R178, RZ, PT ;  /* 0x000000ffb200720c */ /* 0x000fe20003f05270 */
[----:B------:R-:W-:Y:S05]  /*7a70*/  WARPSYNC.ALL ;  /* 0x0000000000007948 */ /* 0x000fea0003800000 */
[----:B------:R-:W-:Y:S01]  /*7a80*/  R2UR UR4, R71 ;  /* 0x00000000470472ca */ /* 0x000fe200000e0000 */
[----:B------:R-:W-:Y:S01]  /*7a90*/  BSSY.RECONVERGENT B0, `(.L_x_119) ;  /* 0x000011e000007945 */ /* 0x000fe20003800200 */
[----:B------:R-:W-:Y:S02]  /*7aa0*/  F2FP.F16.E4M3.UNPACK_B R11, R141 ;  /* 0x0000008dff0b723e */ /* 0x000fe400020006ff */
[----:B------:R-:W-:Y:S02]  /*7ab0*/  F2FP.F16.E4M3.UNPACK_B R10, R142 ;  /* 0x0000008eff0a723e */ /* 0x000fe400020006ff */
[----:B------:R-:W-:Y:S01]  /*7ac0*/  F2FP.F16.E4M3.UNPACK_B R9, R143 ;  /* 0x0000008fff09723e */ /* 0x000fe200020006ff */
[--C-:B------:R-:W-:Y:S01]  /*7ad0*/  HADD2.F32 R74, -RZ, R11.reuse.H0_H0 ;  /* 0x2000000bff4a7230 */ /* 0x100fe20000004100 */
[----:B------:R-:W-:Y:S01]  /*7ae0*/  F2FP.F16.E4M3.UNPACK_B R8, R144 ;  /* 0x00000090ff08723e */ /* 0x000fe200020006ff */
[----:B------:R-:W-:Y:S01]  /*7af0*/  HADD2.F32 R76, -RZ, R11.H1_H1 ;  /* 0x3000000bff4c7230 */ /* 0x000fe20000004100 */
[----:B------:R-:W-:Y:S01]  /*7b00*/  F2FP.F16.E4M3.UNPACK_B R7, R145 ;  /* 0x00000091ff07723e */ /* 0x000fe200020006ff */
[--C-:B------:R-:W-:Y:S01]  /*7b10*/  HADD2.F32 R77, -RZ, R10.reuse.H0_H0 ;  /* 0x2000000aff4d7230 */ /* 0x100fe20000004100 */
[----:B------:R-:W-:Y:S01]  /*7b20*/  F2FP.F16.E4M3.UNPACK_B R6, R146 ;  /* 0x00000092ff06723e */ /* 0x000fe200020006ff */
[----:B------:R-:W-:Y:S01]  /*7b30*/  HADD2.F32 R80, -RZ, R10.H1_H1 ;  /* 0x3000000aff507230 */ /* 0x000fe20000004100 */
[----:B------:R-:W-:Y:S01]  /*7b40*/  F2FP.F16.E4M3.UNPACK_B R5, R147 ;  /* 0x00000093ff05723e */ /* 0x000fe200020006ff */
[--C-:B------:R-:W-:Y:S01]  /*7b50*/  HADD2.F32 R81, -RZ, R9.reuse.H0_H0 ;  /* 0x20000009ff517230 */ /* 0x100fe20000004100 */
[----:B-1----:R-:W-:Y:S01]  /*7b60*/  F2FP.F16.E4M3.UNPACK_B R4, R148 ;  /* 0x00000094ff04723e */ /* 0x002fe200020006ff */
[----:B------:R-:W-:Y:S01]  /*7b70*/  HADD2.F32 R84, -RZ, R9.H1_H1 ;  /* 0x30000009ff547230 */ /* 0x000fe20000004100 */
[-C--:B------:R-:W-:Y:S01]  /*7b80*/  F2FP.F16.E4M3.UNPACK_B R2, R140.reuse ;  /* 0x0000008cff02723e */ /* 0x080fe200020006ff */
[--C-:B------:R-:W-:Y:S01]  /*7b90*/  HADD2.F32 R85, -RZ, R8.reuse.H0_H0 ;  /* 0x20000008ff557230 */ /* 0x100fe20000004100 */
[----:B------:R-:W-:Y:S01]  /*7ba0*/  F2FP.F16.E4M3.UNPACK_B R140, R140.H1 ;  /* 0x0000008cff8c723e */ /* 0x000fe200030006ff */
[----:B------:R-:W-:Y:S01]  /*7bb0*/  HADD2.F32 R87, -RZ, R8.H1_H1 ;  /* 0x30000008ff577230 */ /* 0x000fe20000004100 */
[----:B------:R-:W-:Y:S01]  /*7bc0*/  F2FP.F16.E4M3.UNPACK_B R141, R141.H1 ;  /* 0x0000008dff8d723e */ /* 0x000fe200030006ff */
[--C-:B------:R-:W-:Y:S01]  /*7bd0*/  HADD2.F32 R90, -RZ, R7.reuse.H0_H0 ;  /* 0x20000007ff5a7230 */ /* 0x100fe20000004100 */
[----:B------:R-:W-:Y:S01]  /*7be0*/  F2FP.F16.E4M3.UNPACK_B R142, R142.H1 ;  /* 0x0000008eff8e723e */ /* 0x000fe200030006ff */
[----:B------:R-:W-:Y:S01]  /*7bf0*/  HADD2.F32 R91, -RZ, R7.H1_H1 ;  /* 0x30000007ff5b7230 */ /* 0x000fe20000004100 */
[----:B------:R-:W-:Y:S01]  /*7c00*/  F2FP.F16.E4M3.UNPACK_B R143, R143.H1 ;  /* 0x0000008fff8f723e */ /* 0x000fe200030006ff */
[--C-:B------:R-:W-:Y:S01]  /*7c10*/  HADD2.F32 R94, -RZ, R6.reuse.H0_H0 ;  /* 0x20000006ff5e7230 */ /* 0x100fe20000004100 */
[----:B------:R-:W-:Y:S01]  /*7c20*/  R2UR UR5, R186 ;  /* 0x00000000ba0572ca */ /* 0x000fe200000e0000 */
[----:B------:R-:W-:Y:S01]  /*7c30*/  HADD2.F32 R95, -RZ, R6.H1_H1 ;  /* 0x30000006ff5f7230 */ /* 0x000fe20000004100 */
        /* <DEDUP_REMOVED lines=9> */
[----:B------:R-:W1:Y:S01]  /*7cd0*/  LDTM.x64 R4, tmem[UR4+0x40] ;  /* 0x00004004000479ee */ /* 0x000e620008340000 */
[--C-:B------:R-:W-:Y:S01]  /*7ce0*/  HADD2.F32 R0, -RZ, R2.reuse.H0_H0 ;  /* 0x20000002ff007230 */ /* 0x100fe20000004100 */
[----:B------:R-:W-:Y:S01]  /*7cf0*/  NOP ;  /* 0x0000000000007918 */ /* 0x000fe20000000000 */
[----:B------:R-:W-:Y:S01]  /*7d00*/  UIADD3 UR4, UPT, UPT, UR5, 0x130, URZ ;  /* 0x0000013005047890 */ /* 0x000fe2000fffe0ff */
[----:B------:R-:W-:Y:S01]  /*7d10*/  HADD2.F32 R2, -RZ, R2.H1_H1 ;  /* 0x30000002ff027230 */ /* 0x000fe20000004100 */
[----:B------:R-:W-:Y:S01]  /*7d20*/  F2FP.F16.E4M3.UNPACK_B R127, R154 ;  /* 0x0000009aff7f723e */ /* 0x000fe200020006ff */
[----:B------:R-:W-:Y:S01]  /*7d30*/  HADD2.F32 R78, -RZ, R141.H1_H1 ;  /* 0x3000008dff4e7230 */ /* 0x000fe20000004100 */
[----:B------:R-:W-:Y:S01]  /*7d40*/  UPRMT UR4, UR45, 0x654, UR4 ;  /* 0x000006542d047896 */ /* 0x000fe20008000004 */
[--C-:B------:R-:W-:Y:S01]  /*7d50*/  HADD2.F32 R106, -RZ, R107.reuse.H0_H0 ;  /* 0x2000006bff6a7230 */ /* 0x100fe20000004100 */
[----:B------:R-:W-:Y:S01]  /*7d60*/  F2FP.F16.E4M3.UNPACK_B R130, R155 ;  /* 0x0000009bff82723e */ /* 0x000fe200020006ff */
[----:B------:R-:W-:Y:S01]  /*7d70*/  HADD2.F32 R107, -RZ, R107.H1_H1 ;  /* 0x3000006bff6b7230 */ /* 0x000fe20000004100 */
[----:B------:R-:W-:Y:S01]  /*7d80*/  F2FP.F16.E4M3.UNPACK_B R144, R144.H1 ;  /* 0x00000090ff90723e */ /* 0x000fe200030006ff */
[--C-:B------:R-:W-:Y:S01]  /*7d90*/  HADD2.F32 R110, -RZ, R111.reuse.H0_H0 ;  /* 0x2000006fff6e7230 */ /* 0x100fe20000004100 */
[----:B------:R-:W-:Y:S01]  /*7da0*/  F2FP.F16.E4M3.UNPACK_B R145, R145.H1 ;  /* 0x00000091ff91723e */ /* 0x000fe200030006ff */
[----:B------:R-:W-:Y:S01]  /*7db0*/  HADD2.F32 R111, -RZ, R111.H1_H1 ;  /* 0x3000006fff6f7230 */ /* 0x000fe20000004100 */
[----:B------:R-:W-:Y:S01]  /*7dc0*/  F2FP.F16.E4M3.UNPACK_B R146, R146.H1 ;  /* 0x00000092ff92723e */ /* 0x000fe200030006ff */
[----:B-1----:R-:W-:Y:S01]  /*7dd0*/  SYNCS.ARRIVE.TRANS64.RED.A1T0 RZ, [UR4], RZ ;  /* 0x000000ffffff79a7 */ /* 0x002fe20008100404 */
[--C-:B------:R-:W-:Y:S01]  /*7de0*/  HADD2.F32 R114, -RZ, R115.reuse.H0_H0 ;  /* 0x20000073ff727230 */ /* 0x100fe20000004100 */
[----:B------:R-:W-:Y:S01]  /*7df0*/  F2FP.F16.E4M3.UNPACK_B R147, R147.H1 ;  /* 0x00000093ff93723e */ /* 0x000fe200030006ff */
[----:B------:R-:W-:Y:S01]  /*7e00*/  HADD2.F32 R115, -RZ, R115.H1_H1 ;  /* 0x30000073ff737230 */ /* 0x000fe20000004100 */
[----:B------:R-:W-:Y:S01]  /*7e10*/  F2FP.F16.E4M3.UNPACK_B R148, R148.H1 ;  /* 0x00000094ff94723e */ /* 0x000fe200030006ff */
[--C-:B------:R-:W-:Y:S01]  /*7e20*/  HADD2.F32 R118, -RZ, R119.reuse.H0_H0 ;  /* 0x20000077ff767230 */ /* 0x100fe20000004100 */
[----:B------:R-:W-:Y:S01]  /*7e30*/  F2FP.F16.E4M3.UNPACK_B R149, R149.H1 ;  /* 0x00000095ff95723e */ /* 0x000fe200030006ff */
[----:B------:R-:W-:Y:S02]  /*7e40*/  HADD2.F32 R119, -RZ, R119.H1_H1 ;  /* 0x30000077ff777230 */ /* 0x000fe40000004100 */
[C---:B------:R-:W-:Y:S01]  /*7e50*/  FMUL R4, R70.reuse, R4 ;  /* 0x0000000446047220 */ /* 0x040fe20000400000 */
[C---:B------:R-:W-:Y:S01]  /*7e60*/  FMUL R5, R70.reuse, R5 ;  /* 0x0000000546057220 */ /* 0x040fe20000400000 */
[--C-:B------:R-:W-:Y:S02]  /*7e70*/  HADD2.F32 R3, -RZ, R140.reuse.H0_H0 ;  /* 0x2000008cff037230 */ /* 0x100fe40000004100 */
        /* <DEDUP_REMOVED lines=9> */
[C---:B------:R-:W-:Y:S01]  /*7f10*/  FMUL R2, R70.reuse, R21 ;  /* 0x0000001546027220 */ /* 0x040fe20000400000 */
[C---:B------:R-:W-:Y:S01]  /*7f20*/  FMUL R21, R70.reuse, R28 ;  /* 0x0000001c46157220 */ /* 0x040fe20000400000 */
[----:B------:R-:W-:Y:S02]  /*7f30*/  HADD2.F32 R122, -RZ, R123.H0_H0 ;  /* 0x2000007bff7a7230 */ /* 0x000fe40000004100 */
[C---:B------:R-:W-:Y:S01]  /*7f40*/  FMUL R6, R70.reuse, R6 ;  /* 0x0000000646067220 */ /* 0x040fe20000400000 */
[----:B------:R-:W-:Y:S02]  /*7f50*/  HADD2.F32 R72, -RZ, R140.H1_H1 ;  /* 0x3000008cff487230 */ /* 0x000fe40000004100 */
[C---:B------:R-:W-:Y:S01]  /*7f60*/  FMUL R7, R70.reuse, R7 ;  /* 0x0000000746077220 */ /* 0x040fe20000400000 */
[----:B------:R-:W-:Y:S02]  /*7f70*/  HADD2.F32 R75, -RZ, R141.H0_H0 ;  /* 0x2000008dff4b7230 */ /* 0x000fe40000004100 */
[C---:B------:R-:W-:Y:S01]  /*7f80*/  FFMA R6, R73.reuse, R3, R6 ;  /* 0x0000000349067223 */ /* 0x040fe20000000006 */
[----:B------:R-:W-:Y:S02]  /*7f90*/  HADD2.F32 R123, -RZ, R123.H1_H1 ;  /* 0x3000007bff7b7230 */ /* 0x000fe40000004100 */
[C---:B------:R-:W-:Y:S01]  /*7fa0*/  FFMA R7, R73.reuse, R72, R7 ;  /* 0x0000004849077223 */ /* 0x040fe20000000007 */
[C---:B------:R-:W-:Y:S01]  /*7fb0*/  FFMA R8, R73.reuse, R74, R8 ;  /* 0x0000004a49087223 */ /* 0x040fe20000000008 */
[----:B------:R-:W-:Y:S01]  /*7fc0*/  FFMA R9, R73, R76, R9 ;  /* 0x0000004c49097223 */ /* 0x000fe20000000009 */
[--C-:B------:R-:W-:Y:S02]  /*7fd0*/  HADD2.F32 R126, -RZ, R127.reuse.H0_H0 ;  /* 0x2000007fff7e7230 */ /* 0x100fe40000004100 */
[C---:B------:R-:W-:Y:S01]  /*7fe0*/  FMUL R10, R70.reuse, R10 ;  /* 0x0000000a460a7220 */ /* 0x040fe20000400000 */
[----:B------:R-:W-:Y:S01]  /*7ff0*/  F2FP.SATFINITE.E4M3.F32.PACK_AB_MERGE_C R76, R7, R6, RZ ;  /* 0x00000006074c723e */ /* 0x000fe200048070ff */
[C---:B------:R-:W-:Y:S01]  /*8000*/  FMUL R7, R70.reuse, R24 ;  /* 0x0000001846077220 */ /* 0x040fe20000400000 */
[----:B------:R-:W-:Y:S02]  /*8010*/  HADD2.F32 R127, -RZ, R127.H1_H1 ;  /* 0x3000007fff7f7230 */ /* 0x000fe40000004100 */
[C---:B------:R-:W-:Y:S01]  /*8020*/  FFMA R10, R73.reuse, R75, R10 ;  /* 0x0000004b490a7223 */ /* 0x040fe2000000000a */
[----:B------:R-:W-:Y:S02]  /*8030*/  HADD2.F32 R72, -RZ, R130.H0_H0 ;  /* 0x20000082ff487230 */ /* 0x000fe40000004100 */
[C---:B------:R-:W-:Y:S01]  /*8040*/  FMUL R11, R70.reuse, R11 ;  /* 0x0000000b460b7220 */ /* 0x040fe20000400000 */
[--C-:B------:R-:W-:Y:S02]  /*8050*/  HADD2.F32 R79, -RZ, R142.reuse.H0_H0 ;  /* 0x2000008eff4f7230 */ /* 0x100fe40000004100 */
[C---:B------:R-:W-:Y:S01]  /*8060*/  FMUL R14, R70.reuse, R14 ;  /* 0x0000000e460e7220 */ /* 0x040fe20000400000 */
[----:B------:R-:W-:Y:S02]  /*8070*/  HADD2.F32 R82, -RZ, R142.H1_H1 ;  /* 0x3000008eff527230 */ /* 0x000fe40000004100 */
[C---:B------:R-:W-:Y:S01]  /*8080*/  FFMA R11, R73.reuse, R78, R11 ;  /* 0x0000004e490b7223 */ /* 0x040fe2000000000b */
[C---:B------:R-:W-:Y:S01]  /*8090*/  FFMA R12, R73.reuse, R77, R12 ;  /* 0x0000004d490c7223 */ /* 0x040fe2000000000c */
[C---:B------:R-:W-:Y:S01]  /*80a0*/  FFMA R13, R73.reuse, R80, R13 ;  /* 0x00000050490d7223 */ /* 0x040fe2000000000d */
[----:B------:R-:W-:Y:S01]  /*80b0*/  FFMA R14, R73, R79, R14 ;  /* 0x0000004f490e7223 */ /* 0x000fe2000000000e */
[----:B------:R-:W-:Y:S01]  /*80c0*/  HADD2.F32 R75, -RZ, R130.H1_H1 ;  /* 0x30000082ff4b7230 */ /* 0x000fe20000004100 */
[----:B------:R-:W-:Y:S01]  /*80d0*/  F2FP.SATFINITE.E4M3.F32.PACK_AB_MERGE_C R78, R11, R10, RZ ;  /* 0x0000000a0b4e723e */ /* 0x000fe200048070ff */
[C---:B------:R-:W-:Y:S01]  /*80e0*/  FMUL R10, R70.reuse, R25 ;  /* 0x00000019460a7220 */ /* 0x040fe20000400000 */
[C---:B------:R-:W-:Y:S01]  /*80f0*/  FMUL R25, R70.reuse, R32 ;  /* 0x0000002046197220 */ /* 0x040fe20000400000 */
        /* <DEDUP_REMOVED lines=8> */
[C---:B------:R-:W-:Y:S01]  /*8180*/  FMUL R19, R70.reuse, R19 ;  /* 0x0000001346137220 */ /* 0x040fe20000400000 */
[--C-:B------:R-:W-:Y:S01]  /*8190*/  HADD2.F32 R88, -RZ, R144.reuse.H0_H0 ;  /* 0x20000090ff587230 */ /* 0x100fe20000004100 */
[----:B------:R-:W-:Y:S01]  /*81a0*/  F2FP.SATFINITE.E4M3.F32.PACK_AB_MERGE_C R14, R15, R14, RZ ;  /* 0x0000000e0f0e723e */ /* 0x000fe200048070ff */
[----:B------:R-:W-:Y:S02]  /*81b0*/  HADD2.F32 R89, -RZ, R144.H1_H1 ;  /* 0x30000090ff597230 */ /* 0x000fe40000004100 */
[C---:B------:R-:W-:Y:S01]  /*81c0*/  FFMA R19, R73.reuse, R86, R19 ;  /* 0x0000005649137223 */ /* 0x040fe20000000013 */
[C---:B------:R-:W-:Y:S01]  /*81d0*/  FFMA R0, R73.reuse, R85, R0 ;  /* 0x0000005549007223 */ /* 0x040fe20000000000 */
[----:B------:R-:W-:Y:S01]  /*81e0*/  FFMA R2, R73, R87, R2 ;  /* 0x0000005749027223 */ /* 0x000fe20000000002 */
[C---:B------:R-:W-:Y:S01]  /*81f0*/  FMUL R3, R70.reuse, R22 ;  /* 0x0000001646037220 */ /* 0x040fe20000400000 */
[C---:B------:R-:W-:Y:S01]  /*8200*/  FMUL R22, R70.reuse, R29 ;  /* 0x0000001d46167220 */ /* 0x040fe20000400000 */
[----:B------:R-:W-:Y:S01]  /*8210*/  F2FP.SATFINITE.E4M3.F32.PACK_AB_MERGE_C R18, R19, R18, RZ ;  /* 0x000000121312723e */ /* 0x000fe200048070ff */
[C---:B------:R-:W-:Y:S01]  /*8220*/  FMUL R29, R70.reuse, R36 ;  /* 0x00000024461d7220 */ /* 0x040fe20000400000 */
        /* <DEDUP_REMOVED lines=8> */
[C---:B------:R-:W-:Y:S01]  /*82b0*/  FFMA R11, R73.reuse, R92, R11 ;  /* 0x0000005c490b7223 */ /* 0x040fe2000000000b */
[----:B------:R-:W-:Y:S01]  /*82c0*/  FMUL R26, R70, R33 ;  /* 0x00000021461a7220 */ /* 0x000fe20000400000 */
[----:B------:R-:W-:Y:S01]  /*82d0*/  F2FP.SATFINITE.E4M3.F32.PACK_AB_MERGE_C R3, R6, R3, RZ ;  /* 0x000000030603723e */ /* 0x000fe200048070ff */
        /* <DEDUP_REMOVED lines=9> */
[C---:B------:R-:W-:Y:S01]  /*8370*/  FMUL R30, R70.reuse, R37 ;  /* 0x00000025461e7220 */ /* 0x040fe20000400000 */
[C---:B------:R-:W-:Y:S01]  /*8380*/  FMUL R37, R70.reuse, R44 ;  /* 0x0000002c46257220 */ /* 0x040fe20000400000 */
[C---:B------:R-:W-:Y:S01]  /*8390*/  FMUL R24, R70.reuse, R31 ;  /* 0x0000001f46187220 */ /* 0x040fe20000400000 */
[----:B------:R-:W-:Y:S01]  /*83a0*/  F2FP.F16.E4M3.UNPACK_B R150, R150.H1 ;  /* 0x00000096ff96723e */ /* 0x000fe200030006ff */
[--C-:B------:R-:W-:Y:S02]  /*83b0*/  HADD2.F32 R100, -RZ, R147.reuse.H0_H0 ;  /* 0x20000093ff647230 */ /* 0x100fe40000004100 */
[----:B------:R-:W-:Y:S01]  /*83c0*/  FMUL R27, R70, R34 ;  /* 0x00000022461b7220 */ /* 0x000fe20000400000 */
[----:B------:R-:W-:Y:S02]  /*83d0*/  HADD2.F32 R101, -RZ, R147.H1_H1 ;  /* 0x30000093ff657230 */ /* 0x000fe40000004100 */
[C---:B------:R-:W-:Y:S01]  /*83e0*/  FFMA R24, R73.reuse, R97, R24 ;  /* 0x0000006149187223 */ /* 0x040fe20000000018 */
[----:B------:R-:W-:Y:S01]  /*83f0*/  F2FP.F16.E4M3.UNPACK_B R151, R151.H1 ;  /* 0x00000097ff97723e */ /* 0x000fe200030006ff */
[C---:B------:R-:W-:Y:S01]  /*8400*/  FFMA R25, R73.reuse, R98, R25 ;  /* 0x0000006249197223 */ /* 0x040fe20000000019 */
[C---:B------:R-:W-:Y:S01]  /*8410*/  FFMA R26, R73.reuse, R99, R26 ;  /* 0x00000063491a7223 */ /* 0x040fe2000000001a */
[----:B------:R-:W-:Y:S01]  /*8420*/  F2FP.F16.E4M3.UNPACK_B R152, R152.H1 ;  /* 0x00000098ff98723e */ /* 0x000fe200030006ff */
[C---:B------:R-:W-:Y:S01]  /*8430*/  FFMA R27, R73.reuse, R100, R27 ;  /* 0x00000064491b7223 */ /* 0x040fe2000000001b */
[----:B------:R-:W-:Y:S01]  /*8440*/  F2FP.SATFINITE.E4M3.F32.PACK_AB_MERGE_C R6, R24, R23, RZ ;  /* 0x000000171806723e */ /* 0x000fe200048070ff */
[C---:B------:R-:W-:Y:S01]  /*8450*/  FMUL R34, R70.reuse, R41 ;  /* 0x0000002946227220 */ /* 0x040fe20000400000 */
[C---:B------:R-:W-:Y:S01]  /*8460*/  FMUL R41, R70.reuse, R48 ;  /* 0x0000003046297220 */ /* 0x040fe20000400000 */
[----:B------:R-:W-:Y:S01]  /*8470*/  FMUL R28, R70, R35 ;  /* 0x00000023461c7220 */ /* 0x000fe20000400000 */
[----:B------:R-:W-:Y:S01]  /*8480*/  F2FP.F16.E4M3.UNPACK_B R153, R153.H1 ;  /* 0x00000099ff99723e */ /* 0x000fe200030006ff */
[--C-:B------:R-:W-:Y:S01]  /*8490*/  HADD2.F32 R104, -RZ, R148.reuse.H0_H0 ;  /* 0x20000094ff687230 */ /* 0x100fe20000004100 */
[----:B------:R-:W-:Y:S01]  /*84a0*/  F2FP.SATFINITE.E4M3.F32.PACK_AB_MERGE_C R6, R22, R21, R6 ;  /* 0x000000151606723e */ /* 0x000fe20004807006 */
[C---:B------:R-:W-:Y:S01]  /*84b0*/  FFMA R28, R73.reuse, R101, R28 ;  /* 0x00000065491c7223 */ /* 0x040fe2000000001c */
[C---:B------:R-:W-:Y:S01]  /*84c0*/  FFMA R29, R73.reuse, R102, R29 ;  /* 0x00000066491d7223 */ /* 0x040fe2000000001d */
[C---:B------:R-:W-:Y:S01]  /*84d0*/  FFMA R30, R73.reuse, R103, R30 ;  /* 0x00000067491e7223 */ /* 0x040fe2000000001e */
[----:B------:R-:W-:Y:S02]  /*84e0*/  HADD2.F32 R105, -RZ, R148.H1_H1 ;  /* 0x30000094ff697230 */ /* 0x000fe40000004100 */
[C---:B------:R-:W-:Y:S01]  /*84f0*/  FMUL R31, R70.reuse, R38 ;  /* 0x00000026461f7220 */ /* 0x040fe20000400000 */
[----:B------:R-:W-:Y:S01]  /*8500*/  F2FP.F16.E4M3.UNPACK_B R154, R154.H1 ;  /* 0x0000009aff9a723e */ /* 0x000fe200030006ff */
[C---:B------:R-:W-:Y:S01]  /*8510*/  FMUL R38, R70.reuse, R45 ;  /* 0x0000002d46267220 */ /* 0x040fe20000400000 */
[C---:B------:R-:W-:Y:S01]  /*8520*/  FMUL R45, R70.reuse, R52 ;  /* 0x00000034462d7220 */ /* 0x040fe20000400000 */
[----:B------:R-:W-:Y:S01]  /*8530*/  F2FP.F16.E4M3.UNPACK_B R155, R155.H1 ;  /* 0x0000009bff9b723e */ /* 0x000fe200030006ff */
[----:B------:R-:W-:Y:S01]  /*8540*/  FFMA R31, R73, R104, R31 ;  /* 0x00000068491f7223 */ /* 0x000fe2000000001f */
[----:B------:R-:W-:Y:S01]  /*8550*/  FMUL R52, R70, R59 ;  /* 0x0000003b46347220 */ /* 0x000fe20000400000 */
[----:B------:R-:W-:Y:S01]  /*8560*/  IADD3 R68, PT, PT, R68, 0x1, RZ ;  /* 0x0000000144447810 */ /* 0x000fe20007ffe0ff */
[C---:B------:R-:W-:Y:S01]  /*8570*/  FMUL R59, R70.reuse, R66 ;  /* 0x00000042463b7220 */ /* 0x040fe20000400000 */
[----:B------:R-:W-:Y:S01]  /*8580*/  F2FP.SATFINITE.E4M3.F32.PACK_AB_MERGE_C R66, R13, R12, R14 ;  /* 0x0000000c0d42723e */ /* 0x000fe2000480700e */
[C---:B------:R-:W-:Y:S01]  /*8590*/  FMUL R32, R70.reuse, R39 ;  /* 0x0000002746207220 */ /* 0x040fe20000400000 */
[--C-:B------:R-:W-:Y:S02]  /*85a0*/  HADD2.F32 R108, -RZ, R149.reuse.H0_H0 ;  /* 0x20000095ff6c7230 */ /* 0x100fe40000004100 */
[C---:B------:R-:W-:Y:S01]  /*85b0*/  FMUL R35, R70.reuse, R42 ;  /* 0x0000002a46237220 */ /* 0x040fe20000400000 */
[----:B------:R-:W-:Y:S02]  /*85c0*/  HADD2.F32 R109, -RZ, R149.H1_H1 ;  /* 0x30000095ff6d7230 */ /* 0x000fe40000004100 */
[C---:B------:R-:W-:Y:S01]  /*85d0*/  FFMA R32, R73.reuse, R105, R32 ;  /* 0x0000006949207223 */ /* 0x040fe20000000020 */
[----:B------:R-:W-:Y:S01]  /*85e0*/  FMUL R36, R70, R43 ;  /* 0x0000002b46247220 */ /* 0x000fe20000400000 */
[C---:B------:R-:W-:Y:S01]  /*85f0*/  FFMA R33, R73.reuse, R106, R33 ;  /* 0x0000006a49217223 */ /* 0x040fe20000000021 */
[C---:B------:R-:W-:Y:S01]  /*8600*/  FFMA R34, R73.reuse, R107, R34 ;  /* 0x0000006b49227223 */ /* 0x040fe20000000022 */
[--C-:B------:R-:W-:Y:S01]  /*8610*/  HADD2.F32 R112, -RZ, R150.reuse.H0_H0 ;  /* 0x20000096ff707230 */ /* 0x100fe20000004100 */
[----:B------:R-:W-:Y:S01]  /*8620*/  F2FP.SATFINITE.E4M3.F32.PACK_AB_MERGE_C R32, R32, R31, RZ ;  /* 0x0000001f2020723e */ /* 0x000fe200048070ff */
[C---:B------:R-:W-:Y:S01]  /*8630*/  FFMA R35, R73.reuse, R108, R35 ;  /* 0x0000006c49237223 */ /* 0x040fe20000000023 */
[----:B------:R-:W-:Y:S02]  /*8640*/  HADD2.F32 R113, -RZ, R150.H1_H1 ;  /* 0x30000096ff717230 */ /* 0x000fe40000004100 */
[----:B------:R-:W-:Y:S01]  /*8650*/  FMUL R39, R70, R46 ;  /* 0x0000002e46277220 */ /* 0x000fe20000400000 */
[----:B------:R-:W-:Y:S01]  /*8660*/  F2FP.SATFINITE.E4M3.F32.PACK_AB_MERGE_C R32, R30, R29, R32 ;  /* 0x0000001d1e20723e */ /* 0x000fe20004807020 */
[C---:B------:R-:W-:Y:S01]  /*8670*/  FFMA R36, R73.reuse, R109, R36 ;  /* 0x0000006d49247223 */ /* 0x040fe20000000024 */
[C---:B------:R-:W-:Y:S01]  /*8680*/  FMUL R40, R70.reuse, R47 ;  /* 0x0000002f46287220 */ /* 0x040fe20000400000 */
        /* <DEDUP_REMOVED lines=10> */
[C---:B------:R-:W-:Y:S01]  /*8730*/  FMUL R50, R70.reuse, R57 ;  /* 0x0000003946327220 */ /* 0x040fe20000400000 */
[C---:B------:R-:W-:Y:S01]  /*8740*/  FMUL R57, R70.reuse, R64 ;  /* 0x0000004046397220 */ /* 0x040fe20000400000 */
[----:B------:R-:W-:Y:S01]  /*8750*/  FFMA R42, R73, R115, R42 ;  /* 0x00000073492a7223 */ /* 0x000fe2000000002a */
[C---:B------:R-:W-:Y:S01]  /*8760*/  FMUL R46, R70.reuse, R53 ;  /* 0x00000035462e7220 */ /* 0x040fe20000400000 */
[--C-:B------:R-:W-:Y:S01]  /*8770*/  HADD2.F32 R120, -RZ, R152.reuse.H0_H0 ;  /* 0x20000098ff787230 */ /* 0x100fe20000004100 */
[----:B------:R-:W-:Y:S01]  /*8780*/  F2FP.SATFINITE.E4M3.F32.PACK_AB_MERGE_C R64, R5, R4, R76 ;  /* 0x000000040540723e */ /* 0x000fe2000480704c */
[C---:B------:R-:W-:Y:S01]  /*8790*/  FMUL R51, R70.reuse, R58 ;  /* 0x0000003a46337220 */ /* 0x040fe20000400000 */
[C---:B------:R-:W-:Y:S01]  /*87a0*/  FMUL R53, R70.reuse, R60 ;  /* 0x0000003c46357220 */ /* 0x040fe20000400000 */
[C---:B------:R-:W-:Y:S01]  /*87b0*/  FFMA R43, R73.reuse, R116, R43 ;  /* 0x00000074492b7223 */ /* 0x040fe2000000002b */
[----:B------:R-:W-:Y:S02]  /*87c0*/  HADD2.F32 R121, -RZ, R152.H1_H1 ;  /* 0x30000098ff797230 */ /* 0x000fe40000004100 */
[C---:B------:R-:W-:Y:S01]  /*87d0*/  FMUL R47, R70.reuse, R54 ;  /* 0x00000036462f7220 */ /* 0x040fe20000400000 */
[C---:B------:R-:W-:Y:S01]  /*87e0*/  FMUL R58, R70.reuse, R65 ;  /* 0x00000041463a7220 */ /* 0x040fe20000400000 */
[----:B------:R-:W-:Y:S01]  /*87f0*/  FMUL R60, R70, R67 ;  /* 0x00000043463c7220 */ /* 0x000fe20000400000 */
[----:B------:R-:W-:Y:S01]  /*8800*/  F2FP.SATFINITE.E4M3.F32.PACK_AB_MERGE_C R5, R20, R11, RZ ;  /* 0x0000000b1405723e */ /* 0x000fe200048070ff */
[----:B------:R-:W-:Y:S01]  /*8810*/  FFMA R44, R73, R117, R44 ;  /* 0x00000075492c7223 */ /* 0x000fe2000000002c */
[C---:B------:R-:W-:Y:S01]  /*8820*/  FMUL R48, R70.reuse, R55 ;  /* 0x0000003746307220 */ /* 0x040fe20000400000 */
[----:B------:R-:W-:Y:S01]  /*8830*/  F2FP.SATFINITE.E4M3.F32.PACK_AB_MERGE_C R65, R9, R8, R78 ;  /* 0x000000080941723e */ /* 0x000fe2000480704e */
[----:B------:R-:W-:Y:S01]  /*8840*/  FFMA R45, R73, R118, R45 ;  /* 0x00000076492d7223 */ /* 0x000fe2000000002d */
[----:B------:R-:W-:Y:S01]  /*8850*/  F2FP.SATFINITE.E4M3.F32.PACK_AB_MERGE_C R67, R17, R16, R18 ;  /* 0x000000101143723e */ /* 0x000fe20004807012 */
[----:B------:R-:W-:Y:S01]  /*8860*/  FMUL R49, R70, R56 ;  /* 0x0000003846317220 */ /* 0x000fe20000400000 */
[C---:B------:R-:W-:Y:S01]  /*8870*/  FFMA R46, R73.reuse, R119, R46 ;  /* 0x00000077492e7223 */ /* 0x040fe2000000002e */
[--C-:B------:R-:W-:Y:S02]  /*8880*/  HADD2.F32 R124, -RZ, R153.reuse.H0_H0 ;  /* 0x20000099ff7c7230 */ /* 0x100fe40000004100 */
[C---:B------:R-:W-:Y:S01]  /*8890*/  FFMA R47, R73.reuse, R120, R47 ;  /* 0x00000078492f7223 */ /* 0x040fe2000000002f */
[----:B------:R1:W-:Y:S01]  /*88a0*/  STS.128 [R137+UR44+0x6200], R64 ;  /* 0x0062004089007988 */ /* 0x0003e20008000c2c */
[----:B------:R-:W-:Y:S01]  /*88b0*/  HADD2.F32 R125, -RZ, R153.H1_H1 ;  /* 0x30000099ff7d7230 */ /* 0x000fe20000004100 */
[----:B------:R-:W-:Y:S01]  /*88c0*/  F2FP.SATFINITE.E4M3.F32.PACK_AB_MERGE_C R5, R10, R7, R5 ;  /* 0x000000070a05723e */ /* 0x000fe20004807005 */
[C---:B------:R-:W-:Y:S01]  /*88d0*/  FFMA R48, R73.reuse, R121, R48 ;  /* 0x0000007949307223 */ /* 0x040fe20000000030 */
[----:B------:R-:W-:Y:S01]  /*88e0*/  F2FP.SATFINITE.E4M3.F32.PACK_AB_MERGE_C R7, R28, R27, RZ ;  /* 0x0000001b1c07723e */ /* 0x000fe200048070ff */
        /* <DEDUP_REMOVED lines=8> */
[----:B------:R-:W-:Y:S01]  /*8970*/  FMUL R56, R70, R63 ;  /* 0x0000003f46387220 */ /* 0x000fe20000400000 */
[----:B------:R-:W-:Y:S01]  /*8980*/  F2FP.SATFINITE.E4M3.F32.PACK_AB_MERGE_C R4, R2, R0, R3 ;  /* 0x000000000204723e */ /* 0x000fe20004807003 */
[C---:B------:R-:W-:Y:S01]  /*8990*/  FFMA R53, R73.reuse, R126, R53 ;  /* 0x0000007e49357223 */ /* 0x040fe20000000035 */
[----:B------:R-:W-:Y:S01]  /*89a0*/  F2FP.SATFINITE.E4M3.F32.PACK_AB_MERGE_C R7, R26, R25, R7 ;  /* 0x000000191a07723e */ /* 0x000fe20004807007 */
[C---:B------:R-:W-:Y:S01]  /*89b0*/  FFMA R54, R73.reuse, R127, R54 ;  /* 0x0000007f49367223 */ /* 0x040fe20000000036 */
[--C-:B------:R-:W-:Y:S02]  /*89c0*/  HADD2.F32 R74, -RZ, R155.reuse.H0_H0 ;  /* 0x2000009bff4a7230 */ /* 0x100fe40000004100 */
[C---:B------:R-:W-:Y:S01]  /*89d0*/  FFMA R55, R73.reuse, R128, R55 ;  /* 0x0000008049377223 */ /* 0x040fe20000000037 */
[----:B------:R-:W-:Y:S01]  /*89e0*/  HADD2.F32 R131, -RZ, R155.H1_H1 ;  /* 0x3000009bff837230 */ /* 0x000fe20000004100 */
[----:B------:R1:W-:Y:S01]  /*89f0*/  STS.128 [R179+0x6010], R4 ;  /* 0x00601004b3007388 */ /* 0x0003e20000000c00 */
[----:B------:R-:W-:Y:S01]  /*8a00*/  F2FP.SATFINITE.E4M3.F32.PACK_AB_MERGE_C R35, R36, R35, RZ ;  /* 0x000000232423723e */ /* 0x000fe200048070ff */
[C---:B------:R-:W-:Y:S01]  /*8a10*/  FFMA R56, R73.reuse, R129, R56 ;  /* 0x0000008149387223 */ /* 0x040fe20000000038 */
[----:B------:R-:W-:Y:S01]  /*8a20*/  F2FP.SATFINITE.E4M3.F32.PACK_AB_MERGE_C R39, R40, R39, RZ ;  /* 0x000000272827723e */ /* 0x000fe200048070ff */
[C---:B------:R-:W-:Y:S01]  /*8a30*/  FFMA R57, R73.reuse, R72, R57 ;  /* 0x0000004849397223 */ /* 0x040fe20000000039 */
[----:B------:R-:W-:Y:S01]  /*8a40*/  F2FP.SATFINITE.E4M3.F32.PACK_AB_MERGE_C R43, R44, R43, RZ ;  /* 0x0000002b2c2b723e */ /* 0x000fe200048070ff */
[C---:B------:R-:W-:Y:S01]  /*8a50*/  FFMA R58, R73.reuse, R75, R58 ;  /* 0x0000004b493a7223 */ /* 0x040fe2000000003a */
[C---:B------:R-:W-:Y:S01]  /*8a60*/  FFMA R59, R73.reuse, R74, R59 ;  /* 0x0000004a493b7223 */ /* 0x040fe2000000003b */
[----:B------:R-:W-:Y:S01]  /*8a70*/  F2FP.SATFINITE.E4M3.F32.PACK_AB_MERGE_C R33, R34, R33, R35 ;  /* 0x000000212221723e */ /* 0x000fe20004807023 */
        /* <DEDUP_REMOVED lines=11> */
[----:B------:R-:W-:Y:S05]  /*8b30*/  F2FP.SATFINITE.E4M3.F32.PACK_AB_MERGE_C R51, R58, R57, R59 ;  /* 0x000000393a33723e */ /* 0x000fea000480703b */
        /* <DEDUP_REMOVED lines=10> */
[----:B------:R-:W-:Y:S02]  /*8be0*/  UIADD3 UR9, UPT, UPT, UR49, 0x40, URZ ;  /* 0x0000004031097890 */ /* 0x000fe4000fffe0ff */
[----:B------:R-:W-:Y:S01]  /*8bf0*/  UIADD3 UR8, UPT, UPT, UR44, 0x6200, URZ ;  /* 0x000062002c087890 */ /* 0x000fe2000fffe0ff */
[----:B------:R-:W-:Y:S01]  /*8c00*/  UMOV UR10, UR50 ;  /* 0x00000032000a7c82 */ /* 0x000fe20008000000 */
[----:B------:R-:W-:Y:S01]  /*8c10*/  UMOV UR11, UR36 ;  /* 0x00000024000b7c82 */ /* 0x000fe20008000000 */
[----:B--2---:R-:W-:Y:S04]  /*8c20*/  UIADD3 UR4, UP0, UPT, UR6, 0x680, URZ ;  /* 0x0000068006047890 */ /* 0x004fe8000ff1e0ff */
[----:B------:R-:W-:Y:S09]  /*8c30*/  UIADD3.X UR5, UPT, UPT, URZ, UR7, URZ, UP0, !UPT ;  /* 0x00000007ff057290 */ /* 0x000ff200087fe4ff */
[----:B------:R2:W-:Y:S01]  /*8c40*/  UTMASTG.3D [UR8], [UR4] ;  /* 0x00000008040073b5 */ /* 0x0005e20008010000 */
[----:B------:R0:W-:Y:S01]  /*8c50*/  UTMACMDFLUSH ;  /* 0x00000000000079b7 */ /* 0x0001e20000000000 */
[----:B--2---:R-:W-:Y:S04]  /*8c60*/  DEPBAR.LE SB0, 0x1 ;  /* 0x000080400000791a */ /* 0x004fe80000000000 */
.L_x_120:
[----:B------:R-:W-:Y:S05]  /*8c70*/  BSYNC.RECONVERGENT B0 ;  /* 0x0000000000007941 */ /* 0x000fea0003800200 */
.L_x_119:
[----:B------:R-:W-:Y:S01]  /*8c80*/  R2UR UR4, R160 ;  /* 0x00000000a00472ca */ /* 0x000fe200000e0000 */
[----:B------:R-:W-:Y:S01]  /*8c90*/  BAR.SYNC.DEFER_BLOCKING 0x1, 0x80 ;  /* 0x0042000000007b1d */ /* 0x000fe20000010000 */
[----:B------:R-:W-:Y:S01]  /*8ca0*/  ISETP.NE.AND P0, PT, R162, 0x2, PT ;  /* 0x00000002a200780c */ /* 0x000fe20003f05270 */
[----:B------:R-:W-:Y:S01]  /*8cb0*/  UISETP.NE.AND UP0, UPT, UR46, URZ, UPT ;  /* 0x000000ff2e00728c */ /* 0x000fe2000bf05270 */
[----:B------:R-:W-:Y:S01]  /*8cc0*/  ISETP.NE.AND P1, PT, R68, 0x4, PT ;  /* 0x000000044400780c */ /* 0x000fe20003f25270 */
[----:B------:R-:W-:Y:S01]  /*8cd0*/  UIADD3 UR20, UPT, UPT, UR37, UR63, URZ ;  /* 0x0000003f25147290 */ /* 0x000fe2000fffe0ff */
[----:B------:R-:W-:Y:S02]  /*8ce0*/  SEL R0, RZ, 0x1, P0 ;  /* 0x00000001ff007807 */ /* 0x000fe40000000000 */
[----:B------:R-:W-:Y:S02]  /*8cf0*/  SEL R3, RZ, 0x1, P1 ;  /* 0x00000001ff037807 */ /* 0x000fe40000800000 */
[----:B------:R-:W-:Y:S02]  /*8d00*/  LOP3.LUT R167, R167, R0, RZ, 0x3c, !PT ;  /* 0x00000000a7a77212 */ /* 0x000fe400078e3cff */
[----:B------:R-:W-:Y:S01]  /*8d10*/  LOP3.LUT R168, R168, R3, RZ, 0x3c, !PT ;  /* 0x00000003a8a87212 */ /* 0x000fe200078e3cff */
[----:B------:R-:W-:Y:S01]  /*8d20*/  UIADD3 UR16, UPT, UPT, UR38, UR4, URZ ;  /* 0x0000000426107290 */ /* 0x000fe2000fffe0ff */
[----:B------:R-:W-:Y:S02]  /*8d30*/  SEL R162, R162, RZ, P0 ;  /* 0x000000ffa2a27207 */ /* 0x000fe40000000000 */
[----:B------:R-:W-:Y:S01]  /*8d40*/  SEL R68, R68, RZ, P1 ;  /* 0x000000ff44447207 */ /* 0x000fe20000800000 */
[----:B------:R-:W-:Y:S01]  /*8d50*/  UMOV UR36, UR59 ;  /* 0x0000003b00247c82 */ /* 0x000fe20008000000 */
[----:B------:R-:W-:Y:S07]  /*8d60*/  BRA.U UP0, `(.L_x_121) ;  /* 0xffffffc5005c7547 */ /* 0x000fee000b83ffff */
[----:B------:R-:W-:Y:S05]  /*8d70*/  EXIT ;  /* 0x000000000000794d */ /* 0x000fea0003800000 */
.L_x_25:
[----:B--2---:R2:W3:Y:S02]  /*8d80*/  SYNCS.PHASECHK.TRANS64.TRYWAIT P0, [R3+URZ+0x160], R2 ;  /* 0x00016002030075a7 */ /* 0x0044e400080011ff */
[----:B---3--:R-:W-:Y:S05]  /*8d90*/  @!P0 NANOSLEEP.SYNCS 0x989680 ;  /* 0x009896800000895d */ /* 0x008fea0003900000 */
[----:B------:R-:W3:Y:S02]  /*8da0*/  @!P0 SYNCS.PHASECHK.TRANS64 P0, [R3+URZ+0x160], R2 ;  /* 0x00016002030085a7 */ /* 0x000ee400080010ff */
[----:B---3--:R-:W-:Y:S05]  /*8db0*/  @!P0 BRA `(.L_x_25) ;  /* 0xfffffffc00f08947 */ /* 0x008fea000383ffff */
[----:B------:R-:W-:Y:S05]  /*8dc0*/  BRA `(.L_x_122) ;  /* 0xffffff8800f47947 */ /* 0x000fea000383ffff */
.L_x_28:
[----:B-1----:R-:W-:-:S07]  /*8dd0*/  MOV R0, UR33 ;  /* 0x0000002100007c02 */ /* 0x002fce0008000f00 */
.L_x_123:
[----:B-1----:R1:W2:Y:S02]  /*8de0*/  SYNCS.PHASECHK.TRANS64.TRYWAIT P0, [R0+URZ+0x60], R3 ;  /* 0x00006003000075a7 */ /* 0x0022a400080011ff */
[----:B--2---:R-:W-:Y:S05]  /*8df0*/  @!P0 NANOSLEEP.SYNCS 0x989680 ;  /* 0x009896800000895d */ /* 0x004fea0003900000 */
[----:B------:R-:W2:Y:S02]  /*8e00*/  @!P0 SYNCS.PHASECHK.TRANS64 P0, [R0+URZ+0x60], R3 ;  /* 0x00006003000085a7 */ /* 0x000ea400080010ff */
[----:B--2---:R-:W-:Y:S05]  /*8e10*/  @!P0 BRA `(.L_x_123) ;  /* 0xfffffffc00f08947 */ /* 0x004fea000383ffff */
[----:B------:R-:W-:Y:S05]  /*8e20*/  BRA `(.L_x_27) ;  /* 0xffffff8c003c7947 */ /* 0x000fea000383ffff */
.L_x_35:
[----:B-1----:R-:W-:-:S07]  /*8e30*/  MOV R0, UR17 ;  /* 0x0000001100007c02 */ /* 0x002fce0008000f00 */
.L_x_124:
[----:B-1----:R1:W2:Y:S02]  /*8e40*/  SYNCS.PHASECHK.TRANS64.TRYWAIT P0, [R0+URZ+0x60], R3 ;  /* 0x00006003000075a7 */ /* 0x0022a400080011ff */
[----:B--2---:R-:W-:Y:S05]  /*8e50*/  @!P0 NANOSLEEP.SYNCS 0x989680 ;  /* 0x009896800000895d */ /* 0x004fea0003900000 */
[----:B------:R-:W2:Y:S02]  /*8e60*/  @!P0 SYNCS.PHASECHK.TRANS64 P0, [R0+URZ+0x60], R3 ;  /* 0x00006003000085a7 */ /* 0x000ea400080010ff */
[----:B--2---:R-:W-:Y:S05]  /*8e70*/  @!P0 BRA `(.L_x_124) ;  /* 0xfffffffc00f08947 */ /* 0x004fea000383ffff */
[----:B------:R-:W-:Y:S05]  /*8e80*/  BRA `(.L_x_34) ;  /* 0xffffff8c00f87947 */ /* 0x000fea000383ffff */
.L_x_40:
[----:B-1----:R1:W2:Y:S02]  /*8e90*/  SYNCS.PHASECHK.TRANS64.TRYWAIT P0, [R3+URZ+0xf0], R0 ;  /* 0x0000f000030075a7 */ /* 0x0022a400080011ff */
[----:B--2---:R-:W-:Y:S05]  /*8ea0*/  @!P0 NANOSLEEP.SYNCS 0x989680 ;  /* 0x009896800000895d */ /* 0x004fea0003900000 */
[----:B------:R-:W2:Y:S02]  /*8eb0*/  @!P0 SYNCS.PHASECHK.TRANS64 P0, [R3+URZ+0xf0], R0 ;  /* 0x0000f000030085a7 */ /* 0x000ea400080010ff */
[----:B--2---:R-:W-:Y:S05]  /*8ec0*/  @!P0 BRA `(.L_x_40) ;  /* 0xfffffffc00f08947 */ /* 0x004fea000383ffff */
[----:B------:R-:W-:Y:S05]  /*8ed0*/  BRA `(.L_x_125) ;  /* 0xffffff90009c7947 */ /* 0x000fea000383ffff */
.L_x_44:
[----:B-1----:R-:W-:-:S07]  /*8ee0*/  MOV R0, UR4 ;  /* 0x0000000400007c02 */ /* 0x002fce0008000f00 */
.L_x_126:
[----:B-1----:R1:W2:Y:S02]  /*8ef0*/  SYNCS.PHASECHK.TRANS64.TRYWAIT P0, [R0+URZ], R3 ;  /* 0x00000003000075a7 */ /* 0x0022a400080011ff */
[----:B--2---:R-:W-:Y:S05]  /*8f00*/  @!P0 NANOSLEEP.SYNCS 0x989680 ;  /* 0x009896800000895d */ /* 0x004fea0003900000 */
[----:B------:R-:W2:Y:S02]  /*8f10*/  @!P0 SYNCS.PHASECHK.TRANS64 P0, [R0+URZ], R3 ;  /* 0x00000003000085a7 */ /* 0x000ea400080010ff */
[----:B--2---:R-:W-:Y:S05]  /*8f20*/  @!P0 BRA `(.L_x_126) ;  /* 0xfffffffc00f08947 */ /* 0x004fea000383ffff */
[----:B------:R-:W-:Y:S05]  /*8f30*/  BRA `(.L_x_127) ;  /* 0xffffff9800447947 */ /* 0x000fea000383ffff */
.L_x_45:
[----:B------:R-:W-:-:S07]  /*8f40*/  MOV R0, UR5 ;  /* 0x0000000500007c02 */ /* 0x000fce0008000f00 */
.L_x_128:
[----:B-1----:R1:W2:Y:S02]  /*8f50*/  SYNCS.PHASECHK.TRANS64.TRYWAIT P0, [R0+URZ], R3 ;  /* 0x00000003000075a7 */ /* 0x0022a400080011ff */
[----:B--2---:R-:W-:Y:S05]  /*8f60*/  @!P0 NANOSLEEP.SYNCS 0x989680 ;  /* 0x009896800000895d */ /* 0x004fea0003900000 */
[----:B------:R-:W2:Y:S02]  /*8f70*/  @!P0 SYNCS.PHASECHK.TRANS64 P0, [R0+URZ], R3 ;  /* 0x00000003000085a7 */ /* 0x000ea400080010ff */
[----:B--2---:R-:W-:Y:S05]  /*8f80*/  @!P0 BRA `(.L_x_128) ;  /* 0xfffffffc00f08947 */ /* 0x004fea000383ffff */
[----:B------:R-:W-:Y:S05]  /*8f90*/  BRA `(.L_x_129) ;  /* 0xffffff9800507947 */ /* 0x000fea000383ffff */
.L_x_46:
[----:B------:R-:W-:-:S07]  /*8fa0*/  MOV R0, UR5 ;  /* 0x0000000500007c02 */ /* 0x000fce0008000f00 */
.L_x_130:
[----:B-1----:R1:W2:Y:S02]  /*8fb0*/  SYNCS.PHASECHK.TRANS64.TRYWAIT P0, [R0+URZ], R3 ;  /* 0x00000003000075a7 */ /* 0x0022a400080011ff */
[----:B--2---:R-:W-:Y:S05]  /*8fc0*/  @!P0 NANOSLEEP.SYNCS 0x989680 ;  /* 0x009896800000895d */ /* 0x004fea0003900000 */
[----:B------:R-:W2:Y:S02]  /*8fd0*/  @!P0 SYNCS.PHASECHK.TRANS64 P0, [R0+URZ], R3 ;  /* 0x00000003000085a7 */ /* 0x000ea400080010ff */
[----:B--2---:R-:W-:Y:S05]  /*8fe0*/  @!P0 BRA `(.L_x_130) ;  /* 0xfffffffc00f08947 */ /* 0x004fea000383ffff */
[----:B------:R-:W-:Y:S05]  /*8ff0*/  BRA `(.L_x_131) ;  /* 0xffffff98005c7947 */ /* 0x000fea000383ffff */
.L_x_47:
[----:B------:R-:W-:-:S07]  /*9000*/  MOV R0, UR5 ;  /* 0x0000000500007c02 */ /* 0x000fce0008000f00 */
.L_x_132:
[----:B-1----:R1:W2:Y:S02]  /*9010*/  SYNCS.PHASECHK.TRANS64.TRYWAIT P0, [R0+URZ], R3 ;  /* 0x00000003000075a7 */ /* 0x0022a400080011ff */
[----:B--2---:R-:W-:Y:S05]  /*9020*/  @!P0 NANOSLEEP.SYNCS 0x989680 ;  /* 0x009896800000895d */ /* 0x004fea0003900000 */
[----:B------:R-:W2:Y:S02]  /*9030*/  @!P0 SYNCS.PHASECHK.TRANS64 P0, [R0+URZ], R3 ;  /* 0x00000003000085a7 */ /* 0x000ea400080010ff */
[----:B--2---:R-:W-:Y:S05]  /*9040*/  @!P0 BRA `(.L_x_132) ;  /* 0xfffffffc00f08947 */ /* 0x004fea000383ffff */
[----:B------:R-:W-:Y:S05]  /*9050*/  BRA `(.L_x_133) ;  /* 0xffffff9800687947 */ /* 0x000fea000383ffff */
.L_x_48:
[----:B------:R-:W-:-:S07]  /*9060*/  MOV R0, UR5 ;  /* 0x0000000500007c02 */ /* 0x000fce0008000f00 */
.L_x_134:
[----:B-1----:R1:W2:Y:S02]  /*9070*/  SYNCS.PHASECHK.TRANS64.TRYWAIT P0, [R0+URZ], R3 ;  /* 0x00000003000075a7 */ /* 0x0022a400080011ff */
[----:B--2---:R-:W-:Y:S05]  /*9080*/  @!P0 NANOSLEEP.SYNCS 0x989680 ;  /* 0x009896800000895d */ /* 0x004fea0003900000 */
[----:B------:R-:W2:Y:S02]  /*9090*/  @!P0 SYNCS.PHASECHK.TRANS64 P0, [R0+URZ], R3 ;  /* 0x00000003000085a7 */ /* 0x000ea400080010ff */
[----:B--2---:R-:W-:Y:S05]  /*90a0*/  @!P0 BRA `(.L_x_134) ;  /* 0xfffffffc00f08947 */ /* 0x004fea000383ffff */
[----:B------:R-:W-:Y:S05]  /*90b0*/  BRA `(.L_x_135) ;  /* 0xffffff9800747947 */ /* 0x000fea000383ffff */
.L_x_49:
[----:B------:R-:W-:-:S07]  /*90c0*/  MOV R0, UR5 ;  /* 0x0000000500007c02 */ /* 0x000fce0008000f00 */
.L_x_136:
[----:B-1----:R1:W2:Y:S02]  /*90d0*/  SYNCS.PHASECHK.TRANS64.TRYWAIT P0, [R0+URZ], R3 ;  /* 0x00000003000075a7 */ /* 0x0022a400080011ff */
[----:B--2---:R-:W-:Y:S05]  /*90e0*/  @!P0 NANOSLEEP.SYNCS 0x989680 ;  /* 0x009896800000895d */ /* 0x004fea0003900000 */
[----:B------:R-:W2:Y:S02]  /*90f0*/  @!P0 SYNCS.PHASECHK.TRANS64 P0, [R0+URZ], R3 ;  /* 0x00000003000085a7 */ /* 0x000ea400080010ff */
[----:B--2---:R-:W-:Y:S05]  /*9100*/  @!P0 BRA `(.L_x_136) ;  /* 0xfffffffc00f08947 */ /* 0x004fea000383ffff */
[----:B------:R-:W-:Y:S05]  /*9110*/  BRA `(.L_x_137) ;  /* 0xffffff9800807947 */ /* 0x000fea000383ffff */
.L_x_50:
[----:B------:R-:W-:-:S07]  /*9120*/  MOV R0, UR5 ;  /* 0x0000000500007c02 */ /* 0x000fce0008000f00 */
.L_x_138:
[----:B-1----:R1:W2:Y:S02]  /*9130*/  SYNCS.PHASECHK.TRANS64.TRYWAIT P0, [R0+URZ], R3 ;  /* 0x00000003000075a7 */ /* 0x0022a400080011ff */
[----:B--2---:R-:W-:Y:S05]  /*9140*/  @!P0 NANOSLEEP.SYNCS 0x989680 ;  /* 0x009896800000895d */ /* 0x004fea0003900000 */
[----:B------:R-:W2:Y:S02]  /*9150*/  @!P0 SYNCS.PHASECHK.TRANS64 P0, [R0+URZ], R3 ;  /* 0x00000003000085a7 */ /* 0x000ea400080010ff */
[----:B--2---:R-:W-:Y:S05]  /*9160*/  @!P0 BRA `(.L_x_138) ;  /* 0xfffffffc00f08947 */ /* 0x004fea000383ffff */
[----:B------:R-:W-:Y:S05]  /*9170*/  BRA `(.L_x_139) ;  /* 0xffffff98008c7947 */ /* 0x000fea000383ffff */
.L_x_51:
[----:B------:R-:W-:-:S07]  /*9180*/  MOV R0, UR5 ;  /* 0x0000000500007c02 */ /* 0x000fce0008000f00 */
.L_x_140:
[----:B-1----:R1:W2:Y:S02]  /*9190*/  SYNCS.PHASECHK.TRANS64.TRYWAIT P0, [R0+URZ], R3 ;  /* 0x00000003000075a7 */ /* 0x0022a400080011ff */
[----:B--2---:R-:W-:Y:S05]  /*91a0*/  @!P0 NANOSLEEP.SYNCS 0x989680 ;  /* 0x009896800000895d */ /* 0x004fea0003900000 */
[----:B------:R-:W2:Y:S02]  /*91b0*/  @!P0 SYNCS.PHASECHK.TRANS64 P0, [R0+URZ], R3 ;  /* 0x00000003000085a7 */ /* 0x000ea400080010ff */
[----:B--2---:R-:W-:Y:S05]  /*91c0*/  @!P0 BRA `(.L_x_140) ;  /* 0xfffffffc00f08947 */ /* 0x004fea000383ffff */
[----:B------:R-:W-:Y:S05]  /*91d0*/  BRA `(.L_x_141) ;  /* 0xffffff9800987947 */ /* 0x000fea000383ffff */
.L_x_52:
[----:B------:R-:W-:-:S07]  /*91e0*/  MOV R0, UR5 ;  /* 0x0000000500007c02 */ /* 0x000fce0008000f00 */
.L_x_142:
[----:B-1----:R1:W2:Y:S02]  /*91f0*/  SYNCS.PHASECHK.TRANS64.TRYWAIT P0, [R0+URZ], R3 ;  /* 0x00000003000075a7 */ /* 0x0022a400080011ff */
[----:B--2---:R-:W-:Y:S05]  /*9200*/  @!P0 NANOSLEEP.SYNCS 0x989680 ;  /* 0x009896800000895d */ /* 0x004fea0003900000 */
[----:B------:R-:W2:Y:S02]  /*9210*/  @!P0 SYNCS.PHASECHK.TRANS64 P0, [R0+URZ], R3 ;  /* 0x00000003000085a7 */ /* 0x000ea400080010ff */
[----:B--2---:R-:W-:Y:S05]  /*9220*/  @!P0 BRA `(.L_x_142) ;  /* 0xfffffffc00f08947 */ /* 0x004fea000383ffff */
[----:B------:R-:W-:Y:S05]  /*9230*/  BRA `(.L_x_143) ;  /* 0xffffff9800a47947 */ /* 0x000fea000383ffff */
.L_x_53:
[----:B------:R-:W-:-:S07]  /*9240*/  MOV R0, UR5 ;  /* 0x0000000500007c02 */ /* 0x000fce0008000f00 */
.L_x_144:
[----:B-1----:R1:W2:Y:S02]  /*9250*/  SYNCS.PHASECHK.TRANS64.TRYWAIT P0, [R0+URZ], R3 ;  /* 0x00000003000075a7 */ /* 0x0022a400080011ff */
[----:B--2---:R-:W-:Y:S05]  /*9260*/  @!P0 NANOSLEEP.SYNCS 0x989680 ;  /* 0x009896800000895d */ /* 0x004fea0003900000 */
[----:B------:R-:W2:Y:S02]  /*9270*/  @!P0 SYNCS.PHASECHK.TRANS64 P0, [R0+URZ], R3 ;  /* 0x00000003000085a7 */ /* 0x000ea400080010ff */
[----:B--2---:R-:W-:Y:S05]  /*9280*/  @!P0 BRA `(.L_x_144) ;  /* 0xfffffffc00f08947 */ /* 0x004fea000383ffff */
[----:B------:R-:W-:Y:S05]  /*9290*/  BRA `(.L_x_145) ;  /* 0xffffff9800b07947 */ /* 0x000fea000383ffff */
.L_x_54:
[----:B------:R-:W-:-:S07]  /*92a0*/  MOV R0, UR5 ;  /* 0x0000000500007c02 */ /* 0x000fce0008000f00 */
.L_x_146:
[----:B-1----:R1:W2:Y:S02]  /*92b0*/  SYNCS.PHASECHK.TRANS64.TRYWAIT P0, [R0+URZ], R3 ;  /* 0x00000003000075a7 */ /* 0x0022a400080011ff */
[----:B--2---:R-:W-:Y:S05]  /*92c0*/  @!P0 NANOSLEEP.SYNCS 0x989680 ;  /* 0x009896800000895d */ /* 0x004fea0003900000 */
[----:B------:R-:W2:Y:S02]  /*92d0*/  @!P0 SYNCS.PHASECHK.TRANS64 P0, [R0+URZ], R3 ;  /* 0x00000003000085a7 */ /* 0x000ea400080010ff */
[----:B--2---:R-:W-:Y:S05]  /*92e0*/  @!P0 BRA `(.L_x_146) ;  /* 0xfffffffc00f08947 */ /* 0x004fea000383ffff */
[----:B------:R-:W-:Y:S05]  /*92f0*/  BRA `(.L_x_147) ;  /* 0xffffff9800bc7947 */ /* 0x000fea000383ffff */
.L_x_57:
[----:B-1----:R1:W2:Y:S02]  /*9300*/  SYNCS.PHASECHK.TRANS64.TRYWAIT P0, [R2+URZ+0x150], R5 ;  /* 0x00015005020075a7 */ /* 0x0022a400080011ff */
[----:B--2---:R-:W-:Y:S05]  /*9310*/  @!P0 NANOSLEEP.SYNCS 0x989680 ;  /* 0x009896800000895d */ /* 0x004fea0003900000 */
[----:B------:R-:W2:Y:S02]  /*9320*/  @!P0 SYNCS.PHASECHK.TRANS64 P0, [R2+URZ+0x150], R5 ;  /* 0x00015005020085a7 */ /* 0x000ea400080010ff */
[----:B--2---:R-:W-:Y:S05]  /*9330*/  @!P0 BRA `(.L_x_57) ;  /* 0xfffffffc00f08947 */ /* 0x004fea000383ffff */
[----:B------:R-:W-:Y:S05]  /*9340*/  BRA `(.L_x_148) ;  /* 0xffffff9c00187947 */ /* 0x000fea000383ffff */
.L_x_58:
[----:B------:R-:W-:-:S07]  /*9350*/  MOV R2, UR4 ;  /* 0x0000000400027c02 */ /* 0x000fce0008000f00 */
.L_x_149:
[----:B-1----:R1:W2:Y:S02]  /*9360*/  SYNCS.PHASECHK.TRANS64.TRYWAIT P0, [R2+URZ+0x100], R5 ;  /* 0x00010005020075a7 */ /* 0x0022a400080011ff */
[----:B--2---:R-:W-:Y:S05]  /*9370*/  @!P0 NANOSLEEP.SYNCS 0x989680 ;  /* 0x009896800000895d */ /* 0x004fea0003900000 */
[----:B------:R-:W2:Y:S02]  /*9380*/  @!P0 SYNCS.PHASECHK.TRANS64 P0, [R2+URZ+0x100], R5 ;  /* 0x00010005020085a7 */ /* 0x000ea400080010ff */
[----:B--2---:R-:W-:Y:S05]  /*9390*/  @!P0 BRA `(.L_x_149) ;  /* 0xfffffffc00f08947 */ /* 0x004fea000383ffff */
[----:B------:R-:W-:Y:S05]  /*93a0*/  BRA `(.L_x_150) ;  /* 0xffffff9c00287947 */ /* 0x000fea000383ffff */
.L_x_59:
[----:B-1----:R1:W2:Y:S02]  /*93b0*/  SYNCS.PHASECHK.TRANS64.TRYWAIT P1, [R2+URZ+0xf0], R5 ;  /* 0x0000f005020075a7 */ /* 0x0022a400080211ff */
[----:B--2---:R-:W-:Y:S05]  /*93c0*/  @!P1 NANOSLEEP.SYNCS 0x989680 ;  /* 0x009896800000995d */ /* 0x004fea0003900000 */
[----:B------:R-:W2:Y:S02]  /*93d0*/  @!P1 SYNCS.PHASECHK.TRANS64 P1, [R2+URZ+0xf0], R5 ;  /* 0x0000f005020095a7 */ /* 0x000ea400080210ff */
[----:B--2---:R-:W-:Y:S05]  /*93e0*/  @!P1 BRA `(.L_x_59) ;  /* 0xfffffffc00f09947 */ /* 0x004fea000383ffff */
[----:B------:R-:W-:Y:S05]  /*93f0*/  BRA `(.L_x_151) ;  /* 0xffffff9c00587947 */ /* 0x000fea000383ffff */
.L_x_62:
[----:B------:R-:W-:-:S07]  /*9400*/  MOV R0, UR4 ;  /* 0x0000000400007c02 */ /* 0x000fce0008000f00 */
.L_x_152:
[----:B-1----:R1:W2:Y:S02]  /*9410*/  SYNCS.PHASECHK.TRANS64.TRYWAIT P0, [R0+URZ+0x100], R3 ;  /* 0x00010003000075a7 */ /* 0x0022a400080011ff */
[----:B--2---:R-:W-:Y:S05]  /*9420*/  @!P0 NANOSLEEP.SYNCS 0x989680 ;  /* 0x009896800000895d */ /* 0x004fea0003900000 */
[----:B------:R-:W2:Y:S02]  /*9430*/  @!P0 SYNCS.PHASECHK.TRANS64 P0, [R0+URZ+0x100], R3 ;  /* 0x00010003000085a7 */ /* 0x000ea400080010ff */
[----:B--2---:R-:W-:Y:S05]  /*9440*/  @!P0 BRA `(.L_x_152) ;  /* 0xfffffffc00f08947 */ /* 0x004fea000383ffff */
[----:B------:R-:W-:Y:S05]  /*9450*/  BRA `(.L_x_61) ;  /* 0xffffff9c00ac7947 */ /* 0x000fea000383ffff */
.L_x_69:
[----:B-1----:R1:W2:Y:S02]  /*9460*/  SYNCS.PHASECHK.TRANS64.TRYWAIT P1, [R0+URZ+0xf0], R5 ;  /* 0x0000f005000075a7 */ /* 0x0022a400080211ff */
[----:B--2---:R-:W-:Y:S05]  /*9470*/  @!P1 NANOSLEEP.SYNCS 0x989680 ;  /* 0x009896800000995d */ /* 0x004fea0003900000 */
[----:B------:R-:W2:Y:S02]  /*9480*/  @!P1 SYNCS.PHASECHK.TRANS64 P1, [R0+URZ+0xf0], R5 ;  /* 0x0000f005000095a7 */ /* 0x000ea400080210ff */
[----:B--2---:R-:W-:Y:S05]  /*9490*/  @!P1 BRA `(.L_x_69) ;  /* 0xfffffffc00f09947 */ /* 0x004fea000383ffff */
[----:B------:R-:W-:Y:S05]  /*94a0*/  BRA `(.L_x_153) ;  /* 0xffffffa400107947 */ /* 0x000fea000383ffff */
.L_x_70:
[----:B------:R-:W-:-:S07]  /*94b0*/  MOV R3, UR22 ;  /* 0x0000001600037c02 */ /* 0x000fce0008000f00 */
.L_x_154:
[----:B-1----:R1:W2:Y:S02]  /*94c0*/  SYNCS.PHASECHK.TRANS64.TRYWAIT P0, [R3+URZ+0x130], R0 ;  /* 0x00013000030075a7 */ /* 0x0022a400080011ff */
[----:B--2---:R-:W-:Y:S05]  /*94d0*/  @!P0 NANOSLEEP.SYNCS 0x989680 ;  /* 0x009896800000895d */ /* 0x004fea0003900000 */
[----:B------:R-:W2:Y:S02]  /*94e0*/  @!P0 SYNCS.PHASECHK.TRANS64 P0, [R3+URZ+0x130], R0 ;  /* 0x00013000030085a7 */ /* 0x000ea400080010ff */
[----:B--2---:R-:W-:Y:S05]  /*94f0*/  @!P0 BRA `(.L_x_154) ;  /* 0xfffffffc00f08947 */ /* 0x004fea000383ffff */
[----:B------:R-:W-:Y:S05]  /*9500*/  BRA `(.L_x_155) ;  /* 0xffffffa400487947 */ /* 0x000fea000383ffff */
.L_x_73:
[----:B------:R-:W-:Y:S07]  /*9510*/  MOV R0, UR5 ;  /* 0x0000000500007c02 */ /* 0x000fee0008000f00 */
.L_x_156:
[----:B-1----:R1:W2:Y:S02]  /*9520*/  SYNCS.PHASECHK.TRANS64.TRYWAIT P0, [R0+URZ], R3 ;  /* 0x00000003000075a7 */ /* 0x0022a400080011ff */
[----:B--2---:R-:W-:Y:S05]  /*9530*/  @!P0 NANOSLEEP.SYNCS 0x989680 ;  /* 0x009896800000895d */ /* 0x004fea0003900000 */
[----:B------:R-:W2:Y:S02]  /*9540*/  @!P0 SYNCS.PHASECHK.TRANS64 P0, [R0+URZ], R3 ;  /* 0x00000003000085a7 */ /* 0x000ea400080010ff */
[----:B--2---:R-:W-:Y:S05]  /*9550*/  @!P0 BRA `(.L_x_156) ;  /* 0xfffffffc00f08947 */ /* 0x004fea000383ffff */
[----:B------:R-:W-:Y:S05]  /*9560*/  BRA `(.L_x_72) ;  /* 0xffffffa400647947 */ /* 0x000fea000383ffff */
.L_x_76:
[----:B------:R-:W-:-:S07]  /*9570*/  MOV R0, UR4 ;  /* 0x0000000400007c02 */ /* 0x000fce0008000f00 */
.L_x_157:
[----:B--2---:R2:W4:Y:S02]  /*9580*/  SYNCS.PHASECHK.TRANS64.TRYWAIT P0, [R0+URZ], R3 ;  /* 0x00000003000075a7 */ /* 0x00452400080011ff */
[----:B----4-:R-:W-:Y:S05]  /*9590*/  @!P0 NANOSLEEP.SYNCS 0x989680 ;  /* 0x009896800000895d */ /* 0x010fea0003900000 */
[----:B------:R-:W4:Y:S02]  /*95a0*/  @!P0 SYNCS.PHASECHK.TRANS64 P0, [R0+URZ], R3 ;  /* 0x00000003000085a7 */ /* 0x000f2400080010ff */
[----:B----4-:R-:W-:Y:S05]  /*95b0*/  @!P0 BRA `(.L_x_157) ;  /* 0xfffffffc00f08947 */ /* 0x010fea000383ffff */
[----:B------:R-:W-:Y:S05]  /*95c0*/  BRA `(.L_x_158) ;  /* 0xffffffa800187947 */ /* 0x000fea000383ffff */
.L_x_77:
[----:B------:R-:W-:-:S07]  /*95d0*/  MOV R0, UR5 ;  /* 0x0000000500007c02 */ /* 0x000fce0008000f00 */
.L_x_159:
[----:B-1----:R1:W2:Y:S02]  /*95e0*/  SYNCS.PHASECHK.TRANS64.TRYWAIT P0, [R0+URZ], R3 ;  /* 0x00000003000075a7 */ /* 0x0022a400080011ff */
[----:B--2---:R-:W-:Y:S05]  /*95f0*/  @!P0 NANOSLEEP.SYNCS 0x989680 ;  /* 0x009896800000895d */ /* 0x004fea0003900000 */
[----:B------:R-:W2:Y:S02]  /*9600*/  @!P0 SYNCS.PHASECHK.TRANS64 P0, [R0+URZ], R3 ;  /* 0x00000003000085a7 */ /* 0x000ea400080010ff */
[----:B--2---:R-:W-:Y:S05]  /*9610*/  @!P0 BRA `(.L_x_159) ;  /* 0xfffffffc00f08947 */ /* 0x004fea000383ffff */
[----:B------:R-:W-:Y:S05]  /*9620*/  BRA `(.L_x_160) ;  /* 0xffffffa800247947 */ /* 0x000fea000383ffff */
.L_x_78:
[----:B------:R-:W-:-:S07]  /*9630*/  MOV R0, UR5 ;  /* 0x0000000500007c02 */ /* 0x000fce0008000f00 */
.L_x_161:
[----:B-1----:R1:W2:Y:S02]  /*9640*/  SYNCS.PHASECHK.TRANS64.TRYWAIT P0, [R0+URZ], R3 ;  /* 0x00000003000075a7 */ /* 0x0022a400080011ff */
[----:B--2---:R-:W-:Y:S05]  /*9650*/  @!P0 NANOSLEEP.SYNCS 0x989680 ;  /* 0x009896800000895d */ /* 0x004fea0003900000 */
[----:B------:R-:W2:Y:S02]  /*9660*/  @!P0 SYNCS.PHASECHK.TRANS64 P0, [R0+URZ], R3 ;  /* 0x00000003000085a7 */ /* 0x000ea400080010ff */
[----:B--2---:R-:W-:Y:S05]  /*9670*/  @!P0 BRA `(.L_x_161) ;  /* 0xfffffffc00f08947 */ /* 0x004fea000383ffff */
[----:B------:R-:W-:Y:S05]  /*9680*/  BRA `(.L_x_162) ;  /* 0xffffffa800307947 */ /* 0x000fea000383ffff */
.L_x_79:
[----:B------:R-:W-:-:S07]  /*9690*/  MOV R0, UR4 ;  /* 0x0000000400007c02 */ /* 0x000fce0008000f00 */
.L_x_163:
[----:B-1----:R1:W2:Y:S02]  /*96a0*/  SYNCS.PHASECHK.TRANS64.TRYWAIT P0, [R0+URZ], R3 ;  /* 0x00000003000075a7 */ /* 0x0022a400080011ff */
[----:B--2---:R-:W-:Y:S05]  /*96b0*/  @!P0 NANOSLEEP.SYNCS 0x989680 ;  /* 0x009896800000895d */ /* 0x004fea0003900000 */
[----:B------:R-:W2:Y:S02]  /*96c0*/  @!P0 SYNCS.PHASECHK.TRANS64 P0, [R0+URZ], R3 ;  /* 0x00000003000085a7 */ /* 0x000ea400080010ff */
[----:B--2---:R-:W-:Y:S05]  /*96d0*/  @!P0 BRA `(.L_x_163) ;  /* 0xfffffffc00f08947 */ /* 0x004fea000383ffff */
[----:B------:R-:W-:Y:S05]  /*96e0*/  BRA `(.L_x_164) ;  /* 0xffffffa8003c7947 */ /* 0x000fea000383ffff */
.L_x_84:
[----:B--2---:R2:W3:Y:S02]  /*96f0*/  SYNCS.PHASECHK.TRANS64.TRYWAIT P0, [R12+URZ+0xf0], R9 ;  /* 0x0000f0090c0075a7 */ /* 0x0044e400080011ff */
[----:B---3--:R-:W-:Y:S05]  /*9700*/  @!P0 NANOSLEEP.SYNCS 0x989680 ;  /* 0x009896800000895d */ /* 0x008fea0003900000 */
[----:B------:R-:W3:Y:S02]  /*9710*/  @!P0 SYNCS.PHASECHK.TRANS64 P0, [R12+URZ+0xf0], R9 ;  /* 0x0000f0090c0085a7 */ /* 0x000ee400080010ff */
[----:B---3--:R-:W-:Y:S05]  /*9720*/  @!P0 BRA `(.L_x_84) ;  /* 0xfffffffc00f08947 */ /* 0x008fea000383ffff */
[----:B------:R-:W-:Y:S05]  /*9730*/  BRA `(.L_x_165) ;  /* 0xffffffac00547947 */ /* 0x000fea000383ffff */
.L_x_87:
[----:B------:R-:W-:Y:S07]  /*9740*/  MOV R0, UR21 ;  /* 0x0000001500007c02 */ /* 0x000fee0008000f00 */
.L_x_166:
[----:B--2---:R2:W3:Y:S02]  /*9750*/  SYNCS.PHASECHK.TRANS64.TRYWAIT P2, [R0+URZ+0xe8], R11 ;  /* 0x0000e80b000075a7 */ /* 0x0044e400080411ff */
[----:B---3--:R-:W-:Y:S05]  /*9760*/  @!P2 NANOSLEEP.SYNCS 0x989680 ;  /* 0x009896800000a95d */ /* 0x008fea0003900000 */
[----:B------:R-:W3:Y:S02]  /*9770*/  @!P2 SYNCS.PHASECHK.TRANS64 P2, [R0+URZ+0xe8], R11 ;  /* 0x0000e80b0000a5a7 */ /* 0x000ee400080410ff */
[----:B---3--:R-:W-:Y:S05]  /*9780*/  @!P2 BRA `(.L_x_166) ;  /* 0xfffffffc00f0a947 */ /* 0x008fea000383ffff */
[----:B------:R-:W-:Y:S05]  /*9790*/  BRA `(.L_x_86) ;  /* 0xffffffb000bc7947 */ /* 0x000fea000383ffff */
.L_x_90:
[----:B--2---:R-:W-:Y:S07]  /*97a0*/  MOV R0, UR21 ;  /* 0x0000001500007c02 */ /* 0x004fee0008000f00 */
.L_x_167:
[----:B--2---:R2:W3:Y:S02]  /*97b0*/  SYNCS.PHASECHK.TRANS64.TRYWAIT P0, [R0+URZ+0xd0], R9 ;  /* 0x0000d009000075a7 */ /* 0x0044e400080011ff */
[----:B---3--:R-:W-:Y:S05]  /*97c0*/  @!P0 NANOSLEEP.SYNCS 0x989680 ;  /* 0x009896800000895d */ /* 0x008fea0003900000 */
[----:B------:R-:W3:Y:S02]  /*97d0*/  @!P0 SYNCS.PHASECHK.TRANS64 P0, [R0+URZ+0xd0], R9 ;  /* 0x0000d009000085a7 */ /* 0x000ee400080010ff */
[----:B---3--:R-:W-:Y:S05]  /*97e0*/  @!P0 BRA `(.L_x_167) ;  /* 0xfffffffc00f08947 */ /* 0x008fea000383ffff */
[----:B------:R-:W-:Y:S05]  /*97f0*/  BRA `(.L_x_168) ;  /* 0xffffffb400187947 */ /* 0x000fea000383ffff */
.L_x_91:
[----:B------:R-:W-:Y:S07]  /*9800*/  MOV R0, UR21 ;  /* 0x0000001500007c02 */ /* 0x000fee0008000f00 */
.L_x_169:
[----:B--2---:R2:W3:Y:S02]  /*9810*/  SYNCS.PHASECHK.TRANS64.TRYWAIT P0, [R0+URZ+0xd8], R9 ;  /* 0x0000d809000075a7 */ /* 0x0044e400080011ff */
[----:B---3--:R-:W-:Y:S05]  /*9820*/  @!P0 NANOSLEEP.SYNCS 0x989680 ;  /* 0x009896800000895d */ /* 0x008fea0003900000 */
[----:B------:R-:W3:Y:S02]  /*9830*/  @!P0 SYNCS.PHASECHK.TRANS64 P0, [R0+URZ+0xd8], R9 ;  /* 0x0000d809000085a7 */ /* 0x000ee400080010ff */
[----:B---3--:R-:W-:Y:S05]  /*9840*/  @!P0 BRA `(.L_x_169) ;  /* 0xfffffffc00f08947 */ /* 0x008fea000383ffff */
[----:B------:R-:W-:Y:S05]  /*9850*/  BRA `(.L_x_170) ;  /* 0xffffffb400547947 */ /* 0x000fea000383ffff */
.L_x_93:
[----:B------:R-:W-:-:S07]  /*9860*/  MOV R0, UR21 ;  /* 0x0000001500007c02 */ /* 0x000fce0008000f00 */
.L_x_171:
[----:B---3--:R3:W4:Y:S02]  /*9870*/  SYNCS.PHASECHK.TRANS64.TRYWAIT P0, [R0+URZ+0xd0], R3 ;  /* 0x0000d003000075a7 */ /* 0x00872400080011ff */
[----:B----4-:R-:W-:Y:S05]  /*9880*/  @!P0 NANOSLEEP.SYNCS 0x989680 ;  /* 0x009896800000895d */ /* 0x010fea0003900000 */
[----:B------:R-:W4:Y:S02]  /*9890*/  @!P0 SYNCS.PHASECHK.TRANS64 P0, [R0+URZ+0xd0], R3 ;  /* 0x0000d003000085a7 */ /* 0x000f2400080010ff */
[----:B----4-:R-:W-:Y:S05]  /*98a0*/  @!P0 BRA `(.L_x_171) ;  /* 0xfffffffc00f08947 */ /* 0x010fea000383ffff */
[----:B------:R-:W-:Y:S05]  /*98b0*/  BRA `(.L_x_172) ;  /* 0xffffffb400c87947 */ /* 0x000fea000383ffff */
.L_x_95:
[----:B-1----:R1:W2:Y:S02]  /*98c0*/  SYNCS.PHASECHK.TRANS64.TRYWAIT P0, [R3+URZ+0xf0], R0 ;  /* 0x0000f000030075a7 */ /* 0x0022a400080011ff */
[----:B--2---:R-:W-:Y:S05]  /*98d0*/  @!P0 NANOSLEEP.SYNCS 0x989680 ;  /* 0x009896800000895d */ /* 0x004fea0003900000 */
[----:B------:R-:W2:Y:S02]  /*98e0*/  @!P0 SYNCS.PHASECHK.TRANS64 P0, [R3+URZ+0xf0], R0 ;  /* 0x0000f000030085a7 */ /* 0x000ea400080010ff */
[----:B--2---:R-:W-:Y:S05]  /*98f0*/  @!P0 BRA `(.L_x_95) ;  /* 0xfffffffc00f08947 */ /* 0x004fea000383ffff */
[----:B------:R-:W-:Y:S05]  /*9900*/  BRA `(.L_x_173) ;  /* 0xffffffb800887947 */ /* 0x000fea000383ffff */
.L_x_106:
[----:B-1----:R1:W2:Y:S02]  /*9910*/  SYNCS.PHASECHK.TRANS64.TRYWAIT P1, [R3+URZ+0xc0], R0 ;  /* 0x0000c000030075a7 */ /* 0x0022a400080211ff */
[----:B--2---:R-:W-:Y:S05]  /*9920*/  @!P1 NANOSLEEP.SYNCS 0x989680 ;  /* 0x009896800000995d */ /* 0x004fea0003900000 */
[----:B------:R-:W2:Y:S02]  /*9930*/  @!P1 SYNCS.PHASECHK.TRANS64 P1, [R3+URZ+0xc0], R0 ;  /* 0x0000c000030095a7 */ /* 0x000ea400080210ff */
[----:B--2---:R-:W-:Y:S05]  /*9940*/  @!P1 BRA `(.L_x_106) ;  /* 0xfffffffc00f09947 */ /* 0x004fea000383ffff */
[----:B------:R-:W-:Y:S05]  /*9950*/  BRA `(.L_x_105) ;  /* 0xffffffc800047947 */ /* 0x000fea000383ffff */
.L_x_108:
[----:B--2---:R2:W4:Y:S02]  /*9960*/  SYNCS.PHASECHK.TRANS64.TRYWAIT P0, [R186+URZ+0x110], R5 ;  /* 0x00011005ba0075a7 */ /* 0x00452400080011ff */
[----:B----4-:R-:W-:Y:S05]  /*9970*/  @!P0 NANOSLEEP.SYNCS 0x989680 ;  /* 0x009896800000895d */ /* 0x010fea0003900000 */
[----:B------:R-:W4:Y:S02]  /*9980*/  @!P0 SYNCS.PHASECHK.TRANS64 P0, [R186+URZ+0x110], R5 ;  /* 0x00011005ba0085a7 */ /* 0x000f2400080010ff */
[----:B----4-:R-:W-:Y:S05]  /*9990*/  @!P0 BRA `(.L_x_108) ;  /* 0xfffffffc00f08947 */ /* 0x010fea000383ffff */
[----:B------:R-:W-:Y:S05]  /*99a0*/  BRA `(.L_x_107) ;  /* 0xffffffc800607947 */ /* 0x000fea000383ffff */
.L_x_117:
[----:B--2---:R2:W3:Y:S02]  /*99b0*/  SYNCS.PHASECHK.TRANS64.TRYWAIT P0, [R193+URZ+0xc0], R0 ;  /* 0x0000c000c10075a7 */ /* 0x0044e400080011ff */
[----:B---3--:R-:W-:Y:S05]  /*99c0*/  @!P0 NANOSLEEP.SYNCS 0x989680 ;  /* 0x009896800000895d */ /* 0x008fea0003900000 */
[----:B------:R-:W3:Y:S02]  /*99d0*/  @!P0 SYNCS.PHASECHK.TRANS64 P0, [R193+URZ+0xc0], R0 ;  /* 0x0000c000c10085a7 */ /* 0x000ee400080010ff */
[----:B---3--:R-:W-:Y:S05]  /*99e0*/  @!P0 BRA `(.L_x_117) ;  /* 0xfffffffc00f08947 */ /* 0x008fea000383ffff */
[----:B------:R-:W-:Y:S05]  /*99f0*/  BRA `(.L_x_116) ;  /* 0xffffffdc006c7947 */ /* 0x000fea000383ffff */
        .weak           $__internal_0_$__cuda_sm10x_tcgen05_guardrail_trap_col_being_dealloced_not_returned_by_alloc
        .type           $__internal_0_$__cuda_sm10x_tcgen05_guardrail_trap_col_being_dealloced_not_returned_by_alloc,@function
        .size           $__internal_0_$__cuda_sm10x_tcgen05_guardrail_trap_col_being_dealloced_not_returned_by_alloc,($__internal_1_$__cuda_sm10x_tcgen05_guardrail_trap_phase_invalid_during_alloc - $__internal_0_$__cuda_sm10x_tcgen05_guardrail_trap_col_being_dealloced_not_returned_by_alloc)
$__internal_0_$__cuda_sm10x_tcgen05_guardrail_trap_col_being_dealloced_not_returned_by_alloc:
[----:B------:R-:W-:Y:S05]  /*9a00*/  BPT.TRAP 0x1 ;  /* 0x000000040000795c */ /* 0x000fea0000300000 */
[----:B------:R-:W-:-:S04]  /*9a10*/  HFMA2 R3, -RZ, RZ, 0, 0 ;  /* 0x00000000ff037431 */ /* 0x000fc800000001ff */
[----:B------:R-:W-:Y:S05]  /*9a20*/  RET.REL.NODEC R2 `(_ZN7cutlass13device_kernelINS_4gemm6kernel13GemmUniversalIN4cute5tupleIJiiiiEEENS1_10collective13CollectiveMmaINS1_35MainloopSm100TmaUmmaWarpSpecializedILi12ELi2ELi4ENS5_IJNS4_1CILi1EEENSA_ILi2EEESB_EEEEENS5_IJNSA_ILi128EEESF_NSA_ILi64EEEEEENS_12float_e4m3_tENS5_IJlSB_lEEESI_SJ_NS4_8TiledMMAINS4_8MMA_AtomIJNS4_10MMA_TraitsINS4_19SM100_MMA_F8F6F4_SSEJSI_SI_fSF_SF_NS4_17integral_constantINS4_4UMMA5MajorELSQ_0EEESR_NSO_INSP_7ScaleInELSS_0EEEST_EEEEEENS4_6LayoutINS5_IJSB_SB_SB_EEENS5_IJNSA_ILi0EEESY_SY_EEEEENS5_IJNS4_10UnderscoreES11_S11_EEEEENS4_23SM90_TMA_LOAD_MULTICASTENS4_14ComposedLayoutINS4_7SwizzleILi2ELi4ELi3EEENS4_18smem_ptr_flag_bitsILi8EEENSW_INS5_IJNSA_ILi8EEESG_EEENS5_IJSG_SB_EEEEEEEvNS4_8identityENS4_13SM90_TMA_LOADES1E_vS1F_EENS_8epilogue10collective18CollectiveEpilogueINS1I_23Sm100TmaWarpSpecializedILi2ELi2ELi64ELb0ELb0EEEJSH_NS5_IJNSW_ISF_SB_EENSW_ISG_SB_EEEEESI_SJ_SI_SJ_NS1I_6fusion15FusionCallbacksIS1M_NS1Q_17LinearCombinationISI_fSI_fLNS_15FloatRoundStyleE2EEESH_S1P_JEEENS4_5SM1004TMEM4LOAD26SM100_TMEM_LOAD_32dp32b64xES1G_S1E_NS4_39AutoVectorizingCopyWithAssumedAlignmentILi128EEENS4_14SM90_TMA_STOREES1E_S21_S21_EEEvvEEEEvNT_6ParamsE) ;  /* 0xffffff6402747950 */ /* 0x000fea0003c3ffff */
        .weak           $__internal_1_$__cuda_sm10x_tcgen05_guardrail_trap_phase_invalid_during_alloc
        .type           $__internal_1_$__cuda_sm10x_tcgen05_guardrail_trap_phase_invalid_during_alloc,@function
        .size           $__internal_1_$__cuda_sm10x_tcgen05_guardrail_trap_phase_invalid_during_alloc,($__internal_2_$__cuda_sm10x_tcgen05_guardrail_trap_unallocated_columns_being_dealloced - $__internal_1_$__cuda_sm10x_tcgen05_guardrail_trap_phase_invalid_during_alloc)
$__internal_1_$__cuda_sm10x_tcgen05_guardrail_trap_phase_invalid_during_alloc:
[----:B------:R-:W-:Y:S05]  /*9a30*/  BPT.TRAP 0x1 ;  /* 0x000000040000795c */ /* 0x000fea0000300000 */
[----:B------:R-:W-:-:S04]  /*9a40*/  MOV R5, 0x0 ;  /* 0x0000000000057802 */ /* 0x000fc80000000f00 */
[----:B------:R-:W-:Y:S05]  /*9a50*/  RET.REL.NODEC R4 `(_ZN7cutlass13device_kernelINS_4gemm6kernel13GemmUniversalIN4cute5tupleIJiiiiEEENS1_10collective13CollectiveMmaINS1_35MainloopSm100TmaUmmaWarpSpecializedILi12ELi2ELi4ENS5_IJNS4_1CILi1EEENSA_ILi2EEESB_EEEEENS5_IJNSA_ILi128EEESF_NSA_ILi64EEEEEENS_12float_e4m3_tENS5_IJlSB_lEEESI_SJ_NS4_8TiledMMAINS4_8MMA_AtomIJNS4_10MMA_TraitsINS4_19SM100_MMA_F8F6F4_SSEJSI_SI_fSF_SF_NS4_17integral_constantINS4_4UMMA5MajorELSQ_0EEESR_NSO_INSP_7ScaleInELSS_0EEEST_EEEEEENS4_6LayoutINS5_IJSB_SB_SB_EEENS5_IJNSA_ILi0EEESY_SY_EEEEENS5_IJNS4_10UnderscoreES11_S11_EEEEENS4_23SM90_TMA_LOAD_MULTICASTENS4_14ComposedLayoutINS4_7SwizzleILi2ELi4ELi3EEENS4_18smem_ptr_flag_bitsILi8EEENSW_INS5_IJNSA_ILi8EEESG_EEENS5_IJSG_SB_EEEEEEEvNS4_8identityENS4_13SM90_TMA_LOADES1E_vS1F_EENS_8epilogue10collective18CollectiveEpilogueINS1I_23Sm100TmaWarpSpecializedILi2ELi2ELi64ELb0ELb0EEEJSH_NS5_IJNSW_ISF_SB_EENSW_ISG_SB_EEEEESI_SJ_SI_SJ_NS1I_6fusion15FusionCallbacksIS1M_NS1Q_17LinearCombinationISI_fSI_fLNS_15FloatRoundStyleE2EEESH_S1P_JEEENS4_5SM1004TMEM4LOAD26SM100_TMEM_LOAD_32dp32b64xES1G_S1E_NS4_39AutoVectorizingCopyWithAssumedAlignmentILi128EEENS4_14SM90_TMA_STOREES1E_S21_S21_EEEvvEEEEvNT_6ParamsE) ;  /* 0xffffff6404687950 */ /* 0x000fea0003c3ffff */
        .weak           $__internal_2_$__cuda_sm10x_tcgen05_guardrail_trap_unallocated_columns_being_dealloced
        .type           $__internal_2_$__cuda_sm10x_tcgen05_guardrail_trap_unallocated_columns_being_dealloced,@function
        .size           $__internal_2_$__cuda_sm10x_tcgen05_guardrail_trap_unallocated_columns_being_dealloced,(.L_x_175 - $__internal_2_$__cuda_sm10x_tcgen05_guardrail_trap_unallocated_columns_being_dealloced)
$__internal_2_$__cuda_sm10x_tcgen05_guardrail_trap_unallocated_columns_being_dealloced:
[----:B------:R-:W-:Y:S05]  /*9a60*/  BPT.TRAP 0x1 ;  /* 0x000000040000795c */ /* 0x000fea0000300000 */
[----:B------:R-:W-:-:S04]  /*9a70*/  HFMA2 R3, -RZ, RZ, 0, 0 ;  /* 0x00000000ff037431 */ /* 0x000fc800000001ff */
[----:B------:R-:W-:Y:S05]  /*9a80*/  RET.REL.NODEC R2 `(_ZN7cutlass13device_kernelINS_4gemm6kernel13GemmUniversalIN4cute5tupleIJiiiiEEENS1_10collective13CollectiveMmaINS1_35MainloopSm100TmaUmmaWarpSpecializedILi12ELi2ELi4ENS5_IJNS4_1CILi1EEENSA_ILi2EEESB_EEEEENS5_IJNSA_ILi128EEESF_NSA_ILi64EEEEEENS_12float_e4m3_tENS5_IJlSB_lEEESI_SJ_NS4_8TiledMMAINS4_8MMA_AtomIJNS4_10MMA_TraitsINS4_19SM100_MMA_F8F6F4_SSEJSI_SI_fSF_SF_NS4_17integral_constantINS4_4UMMA5MajorELSQ_0EEESR_NSO_INSP_7ScaleInELSS_0EEEST_EEEEEENS4_6LayoutINS5_IJSB_SB_SB_EEENS5_IJNSA_ILi0EEESY_SY_EEEEENS5_IJNS4_10UnderscoreES11_S11_EEEEENS4_23SM90_TMA_LOAD_MULTICASTENS4_14ComposedLayoutINS4_7SwizzleILi2ELi4ELi3EEENS4_18smem_ptr_flag_bitsILi8EEENSW_INS5_IJNSA_ILi8EEESG_EEENS5_IJSG_SB_EEEEEEEvNS4_8identityENS4_13SM90_TMA_LOADES1E_vS1F_EENS_8epilogue10collective18CollectiveEpilogueINS1I_23Sm100TmaWarpSpecializedILi2ELi2ELi64ELb0ELb0EEEJSH_NS5_IJNSW_ISF_SB_EENSW_ISG_SB_EEEEESI_SJ_SI_SJ_NS1I_6fusion15FusionCallbacksIS1M_NS1Q_17LinearCombinationISI_fSI_fLNS_15FloatRoundStyleE2EEESH_S1P_JEEENS4_5SM1004TMEM4LOAD26SM100_TMEM_LOAD_32dp32b64xES1G_S1E_NS4_39AutoVectorizingCopyWithAssumedAlignmentILi128EEENS4_14SM90_TMA_STOREES1E_S21_S21_EEEvvEEEEvNT_6ParamsE) ;  /* 0xffffff64025c7950 */ /* 0x000fea0003c3ffff */
.L_x_174:
[----:B------:R-:W-:-:S00]  /*9a90*/  BRA `(.L_x_174) ;  /* 0xfffffffc00fc7947 */ /* 0x000fc0000383ffff */
[----:B------:R-:W-:-:S00]  /*9aa0*/  NOP ;  /* 0x0000000000007918 */ /* 0x000fc00000000000 */
        /* <DEDUP_REMOVED lines=13> */
.L_x_175:


//--------------------- .nv.global.init           --------------------------
	.section	.nv.global.init,"aw",@progbits
.nv.global.init:
	.type		$str$27,@object
	.size		$str$27,($str$28 - $str$27)
$str$27:
        /*0000*/ 	.byte	0x28, 0x61, 0x64, 0x64, 0x72, 0x65, 0x73, 0x73, 0x20, 0x26, 0x20, 0x6d, 0x61, 0x73, 0x6b, 0x29
        /*0010*/ 	.byte	0x20, 0x3d, 0x3d, 0x20, 0x30, 0x00
	.type		$str$28,@object
	.size		$str$28,($str$26 - $str$28)
$str$28:
        /*0016*/ 	.byte	0x2f, 0x74, 0x6d, 0x70, 0x2f, 0x63, 0x75, 0x74, 0x6c, 0x61, 0x73, 0x73, 0x5f, 0x73, 0x77, 0x65
        /*0026*/ 	.byte	0x65, 0x70, 0x5f, 0x73, 0x72, 0x63, 0x2f, 0x69, 0x6e, 0x63, 0x6c, 0x75, 0x64, 0x65, 0x2f, 0x63
        /*0036*/ 	.byte	0x75, 0x74, 0x65, 0x2f, 0x70, 0x6f, 0x69, 0x6e, 0x74, 0x65, 0x72, 0x5f, 0x66, 0x6c, 0x61, 0x67
        /*0046*/ 	.byte	0x67, 0x65, 0x64, 0x2e, 0x68, 0x70, 0x70, 0x00
	.type		$str$26,@object
	.size		$str$26,($str$25 - $str$26)
$str$26:
        /*004e*/ 	.byte	0x2f, 0x74, 0x6d, 0x70, 0x2f, 0x63, 0x75, 0x74, 0x6c, 0x61, 0x73, 0x73, 0x5f, 0x73, 0x77, 0x65
        /*005e*/ 	.byte	0x65, 0x70, 0x5f, 0x73, 0x72, 0x63, 0x2f, 0x69, 0x6e, 0x63, 0x6c, 0x75, 0x64, 0x65, 0x2f, 0x63
        /*006e*/ 	.byte	0x75, 0x74, 0x65, 0x2f, 0x61, 0x74, 0x6f, 0x6d, 0x2f, 0x63, 0x6f, 0x70, 0x79, 0x5f, 0x74, 0x72
        /*007e*/ 	.byte	0x61, 0x69, 0x74, 0x73, 0x5f, 0x73, 0x6d, 0x31, 0x30, 0x30, 0x2e, 0x68, 0x70, 0x70, 0x00
	.type		$str$25,@object
	.size		$str$25,(__unnamed_1 - $str$25)
$str$25:
        /*008d*/ 	.byte	0x28, 0x28, 0x75, 0x69, 0x6e, 0x74, 0x33, 0x32, 0x5f, 0x74, 0x28, 0x74, 0x68, 0x72, 0x65, 0x61
        /*009d*/ 	.byte	0x64, 0x49, 0x64, 0x78, 0x2e, 0x78, 0x29, 0x20, 0x2f, 0x20, 0x33, 0x32, 0x29, 0x20, 0x25, 0x20
        /*00ad*/ 	.byte	0x34, 0x29, 0x20, 0x3d, 0x3d, 0x20, 0x28, 0x28, 0x28, 0x74, 0x6d, 0x65, 0x6d, 0x5f, 0x61, 0x64
        /*00bd*/ 	.byte	0x64, 0x72, 0x20, 0x3e, 0x3e, 0x20, 0x31, 0x36, 0x29, 0x20, 0x2f, 0x20, 0x33, 0x32, 0x29, 0x20
        /*00cd*/ 	.byte	0x25, 0x20, 0x34, 0x29, 0x00
	.type		__unnamed_1,@object
	.size		__unnamed_1,(__unnamed_2 - __unnamed_1)
__unnamed_1:
        /*00d2*/ 	.byte	0x61, 0x75, 0x74, 0x6f, 0x20, 0x63, 0x75, 0x74, 0x65, 0x3a, 0x3a, 0x61, 0x73, 0x5f, 0x70, 0x6f
        /* <DEDUP_REMOVED lines=24> */
        /*0262*/ 	.byte	0x43, 0x3c, 0x38, 0x31, 0x39, 0x32, 0x3e, 0x3e, 0x3e, 0x3e, 0x5d, 0x00
	.type		__unnamed_2,@object
	.size		__unnamed_2,(.L_2 - __unnamed_2)
__unnamed_2:
        /* <DEDUP_REMOVED lines=42> */
        /*050e*/ 	.byte	0x3e, 0x3e, 0x3e, 0x3e, 0x5d, 0x00
.L_2:


//--------------------- .nv.shared._ZN7cutlass13device_kernelINS_4gemm6kernel13GemmUniversalIN4cute5tupleIJiiiiEEENS1_10collective13CollectiveMmaINS1_35MainloopSm100TmaUmmaWarpSpecializedILi12ELi2ELi4ENS5_IJNS4_1CILi1EEENSA_ILi2EEESB_EEEEENS5_IJNSA_ILi128EEESF_NSA_ILi64EEEEEENS_12float_e4m3_tENS5_IJlSB_lEEESI_SJ_NS4_8TiledMMAINS4_8MMA_AtomIJNS4_10MMA_TraitsINS4_19SM100_MMA_F8F6F4_SSEJSI_SI_fSF_SF_NS4_17integral_constantINS4_4UMMA5MajorELSQ_0EEESR_NSO_INSP_7ScaleInELSS_0EEEST_EEEEEENS4_6LayoutINS5_IJSB_SB_SB_EEENS5_IJNSA_ILi0EEESY_SY_EEEEENS5_IJNS4_10UnderscoreES11_S11_EEEEENS4_23SM90_TMA_LOAD_MULTICASTENS4_14ComposedLayoutINS4_7SwizzleILi2ELi4ELi3EEENS4_18smem_ptr_flag_bitsILi8EEENSW_INS5_IJNSA_ILi8EEESG_EEENS5_IJSG_SB_EEEEEEEvNS4_8identityENS4_13SM90_TMA_LOADES1E_vS1F_EENS_8epilogue10collective18CollectiveEpilogueINS1I_23Sm100TmaWarpSpecializedILi2ELi2ELi64ELb0ELb0EEEJSH_NS5_IJNSW_ISF_SB_EENSW_ISG_SB_EEEEESI_SJ_SI_SJ_NS1I_6fusion15FusionCallbacksIS1M_NS1Q_17LinearCombinationISI_fSI_fLNS_15FloatRoundStyleE2EEESH_S1P_JEEENS4_5SM1004TMEM4LOAD26SM100_TMEM_LOAD_32dp32b64xES1G_S1E_NS4_39AutoVectorizingCopyWithAssumedAlignmentILi128EEENS4_14SM90_TMA_STOREES1E_S21_S21_EEEvvEEEEvNT_6ParamsE --------------------------
	.section	.nv.shared._ZN7cutlass13device_kernelINS_4gemm6kernel13GemmUniversalIN4cute5tupleIJiiiiEEENS1_10collective13CollectiveMmaINS1_35MainloopSm100TmaUmmaWarpSpecializedILi12ELi2ELi4ENS5_IJNS4_1CILi1EEENSA_ILi2EEESB_EEEEENS5_IJNSA_ILi128EEESF_NSA_ILi64EEEEEENS_12float_e4m3_tENS5_IJlSB_lEEESI_SJ_NS4_8TiledMMAINS4_8MMA_AtomIJNS4_10MMA_TraitsINS4_19SM100_MMA_F8F6F4_SSEJSI_SI_fSF_SF_NS4_17integral_constantINS4_4UMMA5MajorELSQ_0EEESR_NSO_INSP_7ScaleInELSS_0EEEST_EEEEEENS4_6LayoutINS5_IJSB_SB_SB_EEENS5_IJNSA_ILi0EEESY_SY_EEEEENS5_IJNS4_10UnderscoreES11_S11_EEEEENS4_23SM90_TMA_LOAD_MULTICASTENS4_14ComposedLayoutINS4_7SwizzleILi2ELi4ELi3EEENS4_18smem_ptr_flag_bitsILi8EEENSW_INS5_IJNSA_ILi8EEESG_EEENS5_IJSG_SB_EEEEEEEvNS4_8identityENS4_13SM90_TMA_LOADES1E_vS1F_EENS_8epilogue10collective18CollectiveEpilogueINS1I_23Sm100TmaWarpSpecializedILi2ELi2ELi64ELb0ELb0EEEJSH_NS5_IJNSW_ISF_SB_EENSW_ISG_SB_EEEEESI_SJ_SI_SJ_NS1I_6fusion15FusionCallbacksIS1M_NS1Q_17LinearCombinationISI_fSI_fLNS_15FloatRoundStyleE2EEESH_S1P_JEEENS4_5SM1004TMEM4LOAD26SM100_TMEM_LOAD_32dp32b64xES1G_S1E_NS4_39AutoVectorizingCopyWithAssumedAlignmentILi128EEENS4_14SM90_TMA_STOREES1E_S21_S21_EEEvvEEEEvNT_6ParamsE,"aw",@nobits
	.sectionflags	@""
	.align	16
	.zero		1024


//--------------------- .nv.shared.reserved.0     --------------------------
	.section	.nv.shared.reserved.0,"aw",@nobits
	.weak		__nv_reservedSMEM_offset_0_alias
	.size		__nv_reservedSMEM_offset_0_alias, 0, 64
	.other		__nv_reservedSMEM_offset_0_alias,@"STO_CUDA_RESERVED_SHARED STV_DEFAULT"
__nv_reservedSMEM_offset_0_alias:
	.zero		0
.nv.shared.reserved.0:
	.zero		64
	.weak		__nv_reservedSMEM_tcgen05_partition
	.type		__nv_reservedSMEM_tcgen05_partition,@object
	.size		__nv_reservedSMEM_tcgen05_partition,(.L_0 - __nv_reservedSMEM_tcgen05_partition)
__nv_reservedSMEM_tcgen05_partition:
	.zero		32
.L_0:


//--------------------- .nv.global                --------------------------
	.section	.nv.global,"aw",@nobits
.nv.global:
	.type		_ZN39_INTERNAL_59e8a7ad_4_k_cu_37f5418f_73564cute1_E,@object
	.size		_ZN39_INTERNAL_59e8a7ad_4_k_cu_37f5418f_73564cute1_E,(_ZN39_INTERNAL_59e8a7ad_4_k_cu_37f5418f_73564cuda3std3__45__cpo6cbeginE - _ZN39_INTERNAL_59e8a7ad_4_k_cu_37f5418f_73564cute1_E)
_ZN39_INTERNAL_59e8a7ad_4_k_cu_37f5418f_73564cute1_E:
	.zero		1
	.type		_ZN39_INTERNAL_59e8a7ad_4_k_cu_37f5418f_73564cuda3std3__45__cpo6cbeginE,@object
	.size		_ZN39_INTERNAL_59e8a7ad_4_k_cu_37f5418f_73564cuda3std3__45__cpo6cbeginE,(_ZN39_INTERNAL_59e8a7ad_4_k_cu_37f5418f_73564cuda3std3__48in_placeE - _ZN39_INTERNAL_59e8a7ad_4_k_cu_37f5418f_73564cuda3std3__45__cpo6cbeginE)
_ZN39_INTERNAL_59e8a7ad_4_k_cu_37f5418f_73564cuda3std3__45__cpo6cbeginE:
	.zero		1
	.type		_ZN39_INTERNAL_59e8a7ad_4_k_cu_37f5418f_73564cuda3std3__48in_placeE,@object
	.size		_ZN39_INTERNAL_59e8a7ad_4_k_cu_37f5418f_73564cuda3std3__48in_placeE,(_ZN39_INTERNAL_59e8a7ad_4_k_cu_37f5418f_73564cuda3std6ranges3__45__cpo9iter_moveE - _ZN39_INTERNAL_59e8a7ad_4_k_cu_37f5418f_73564cuda3std3__48in_placeE)
_ZN39_INTERNAL_59e8a7ad_4_k_cu_37f5418f_73564cuda3std3__48in_placeE:
	.zero		1
	.type		_ZN39_INTERNAL_59e8a7ad_4_k_cu_37f5418f_73564cuda3std6ranges3__45__cpo9iter_moveE,@object
	.size		_ZN39_INTERNAL_59e8a7ad_4_k_cu_37f5418f_73564cuda3std6ranges3__45__cpo9iter_moveE,(_ZN39_INTERNAL_59e8a7ad_4_k_cu_37f5418f_73564cuda3std3__45__cpo5beginE - _ZN39_INTERNAL_59e8a7ad_4_k_cu_37f5418f_73564cuda3std6ranges3__45__cpo9iter_moveE)
_ZN39_INTERNAL_59e8a7ad_4_k_cu_37f5418f_73564cuda3std6ranges3__45__cpo9iter_moveE:
	.zero		1
	.type		_ZN39_INTERNAL_59e8a7ad_4_k_cu_37f5418f_73564cuda3std3__45__cpo5beginE,@object
	.size		_ZN39_INTERNAL_59e8a7ad_4_k_cu_37f5418f_73564cuda3std3__45__cpo5beginE,(_ZN39_INTERNAL_59e8a7ad_4_k_cu_37f5418f_73564cuda3std3__441_GLOBAL__N__59e8a7ad_4_k_cu_37f5418f_73566ignoreE - _ZN39_INTERNAL_59e8a7ad_4_k_cu_37f5418f_73564cuda3std3__45__cpo5beginE)
_ZN39_INTERNAL_59e8a7ad_4_k_cu_37f5418f_73564cuda3std3__45__cpo5beginE:
	.zero		1
	.type		_ZN39_INTERNAL_59e8a7ad_4_k_cu_37f5418f_73564cuda3std3__441_GLOBAL__N__59e8a7ad_4_k_cu_37f5418f_73566ignoreE,@object
	.size		_ZN39_INTERNAL_59e8a7ad_4_k_cu_37f5418f_73564cuda3std3__441_GLOBAL__N__59e8a7ad_4_k_cu_37f5418f_73566ignoreE,(_ZN39_INTERNAL_59e8a7ad_4_k_cu_37f5418f_73564cute7productE - _ZN39_INTERNAL_59e8a7ad_4_k_cu_37f5418f_73564cuda3std3__441_GLOBAL__N__59e8a7ad_4_k_cu_37f5418f_73566ignoreE)
_ZN39_INTERNAL_59e8a7ad_4_k_cu_37f5418f_73564cuda3std3__441_GLOBAL__N__59e8a7ad_4_k_cu_37f5418f_73566ignoreE:
	.zero		1
	.type		_ZN39_INTERNAL_59e8a7ad_4_k_cu_37f5418f_73564cute7productE,@object
	.size		_ZN39_INTERNAL_59e8a7ad_4_k_cu_37f5418f_73564cute7productE,(_ZN39_INTERNAL_59e8a7ad_4_k_cu_37f5418f_73564cuda3std3__45__cpo3endE - _ZN39_INTERNAL_59e8a7ad_4_k_cu_37f5418f_73564cute7productE)
_ZN39_INTERNAL_59e8a7ad_4_k_cu_37f5418f_73564cute7productE:
	.zero		1
	.type		_ZN39_INTERNAL_59e8a7ad_4_k_cu_37f5418f_73564cuda3std3__45__cpo3endE,@object
	.size		_ZN39_INTERNAL_59e8a7ad_4_k_cu_37f5418f_73564cuda3std3__45__cpo3endE,(_ZN39_INTERNAL_59e8a7ad_4_k_cu_37f5418f_73564cuda3std3__419piecewise_constructE - _ZN39_INTERNAL_59e8a7ad_4_k_cu_37f5418f_73564cuda3std3__45__cpo3endE)
_ZN39_INTERNAL_59e8a7ad_4_k_cu_37f5418f_73564cuda3std3__45__cpo3endE:
	.zero		1
	.type		_ZN39_INTERNAL_59e8a7ad_4_k_cu_37f5418f_73564cuda3std3__419piecewise_constructE,@object
	.size		_ZN39_INTERNAL_59e8a7ad_4_k_cu_37f5418f_73564cuda3std3__419piecewise_constructE,(_ZN39_INTERNAL_59e8a7ad_4_k_cu_37f5418f_73564cuda3std3__45__cpo4cendE - _ZN39_INTERNAL_59e8a7ad_4_k_cu_37f5418f_73564cuda3std3__419piecewise_constructE)
_ZN39_INTERNAL_59e8a7ad_4_k_cu_37f5418f_73564cuda3std3__419piecewise_constructE:
	.zero		1
	.type		_ZN39_INTERNAL_59e8a7ad_4_k_cu_37f5418f_73564cuda3std3__45__cpo4cendE,@object
	.size		_ZN39_INTERNAL_59e8a7ad_4_k_cu_37f5418f_73564cuda3std3__45__cpo4cendE,(_ZN39_INTERNAL_59e8a7ad_4_k_cu_37f5418f_73564cuda3std6ranges3__45__cpo4swapE - _ZN39_INTERNAL_59e8a7ad_4_k_cu_37f5418f_73564cuda3std3__45__cpo4cendE)
_ZN39_INTERNAL_59e8a7ad_4_k_cu_37f5418f_73564cuda3std3__45__cpo4cendE:
	.zero		1
	.type		_ZN39_INTERNAL_59e8a7ad_4_k_cu_37f5418f_73564cuda3std6ranges3__45__cpo4swapE,@object
	.size		_ZN39_INTERNAL_59e8a7ad_4_k_cu_37f5418f_73564cuda3std6ranges3__45__cpo4swapE,(.L_10 - _ZN39_INTERNAL_59e8a7ad_4_k_cu_37f5418f_73564cuda3std6ranges3__45__cpo4swapE)
_ZN39_INTERNAL_59e8a7ad_4_k_cu_37f5418f_73564cuda3std6ranges3__45__cpo4swapE:
	.zero		1
.L_10:


//--------------------- .nv.constant0._ZN7cutlass13device_kernelINS_4gemm6kernel13GemmUniversalIN4cute5tupleIJiiiiEEENS1_10collective13CollectiveMmaINS1_35MainloopSm100TmaUmmaWarpSpecializedILi12ELi2ELi4ENS5_IJNS4_1CILi1EEENSA_ILi2EEESB_EEEEENS5_IJNSA_ILi128EEESF_NSA_ILi64EEEEEENS_12float_e4m3_tENS5_IJlSB_lEEESI_SJ_NS4_8TiledMMAINS4_8MMA_AtomIJNS4_10MMA_TraitsINS4_19SM100_MMA_F8F6F4_SSEJSI_SI_fSF_SF_NS4_17integral_constantINS4_4UMMA5MajorELSQ_0EEESR_NSO_INSP_7ScaleInELSS_0EEEST_EEEEEENS4_6LayoutINS5_IJSB_SB_SB_EEENS5_IJNSA_ILi0EEESY_SY_EEEEENS5_IJNS4_10UnderscoreES11_S11_EEEEENS4_23SM90_TMA_LOAD_MULTICASTENS4_14ComposedLayoutINS4_7SwizzleILi2ELi4ELi3EEENS4_18smem_ptr_flag_bitsILi8EEENSW_INS5_IJNSA_ILi8EEESG_EEENS5_IJSG_SB_EEEEEEEvNS4_8identityENS4_13SM90_TMA_LOADES1E_vS1F_EENS_8epilogue10collective18CollectiveEpilogueINS1I_23Sm100TmaWarpSpecializedILi2ELi2ELi64ELb0ELb0EEEJSH_NS5_IJNSW_ISF_SB_EENSW_ISG_SB_EEEEESI_SJ_SI_SJ_NS1I_6fusion15FusionCallbacksIS1M_NS1Q_17LinearCombinationISI_fSI_fLNS_15FloatRoundStyleE2EEESH_S1P_JEEENS4_5SM1004TMEM4LOAD26SM100_TMEM_LOAD_32dp32b64xES1G_S1E_NS4_39AutoVectorizingCopyWithAssumedAlignmentILi128EEENS4_14SM90_TMA_STOREES1E_S21_S21_EEEvvEEEEvNT_6ParamsE --------------------------
	.section	.nv.constant0._ZN7cutlass13device_kernelINS_4gemm6kernel13GemmUniversalIN4cute5tupleIJiiiiEEENS1_10collective13CollectiveMmaINS1_35MainloopSm100TmaUmmaWarpSpecializedILi12ELi2ELi4ENS5_IJNS4_1CILi1EEENSA_ILi2EEESB_EEEEENS5_IJNSA_ILi128EEESF_NSA_ILi64EEEEEENS_12float_e4m3_tENS5_IJlSB_lEEESI_SJ_NS4_8TiledMMAINS4_8MMA_AtomIJNS4_10MMA_TraitsINS4_19SM100_MMA_F8F6F4_SSEJSI_SI_fSF_SF_NS4_17integral_constantINS4_4UMMA5MajorELSQ_0EEESR_NSO_INSP_7ScaleInELSS_0EEEST_EEEEEENS4_6LayoutINS5_IJSB_SB_SB_EEENS5_IJNSA_ILi0EEESY_SY_EEEEENS5_IJNS4_10UnderscoreES11_S11_EEEEENS4_23SM90_TMA_LOAD_MULTICASTENS4_14ComposedLayoutINS4_7SwizzleILi2ELi4ELi3EEENS4_18smem_ptr_flag_bitsILi8EEENSW_INS5_IJNSA_ILi8EEESG_EEENS5_IJSG_SB_EEEEEEEvNS4_8identityENS4_13SM90_TMA_LOADES1E_vS1F_EENS_8epilogue10collective18CollectiveEpilogueINS1I_23Sm100TmaWarpSpecializedILi2ELi2ELi64ELb0ELb0EEEJSH_NS5_IJNSW_ISF_SB_EENSW_ISG_SB_EEEEESI_SJ_SI_SJ_NS1I_6fusion15FusionCallbacksIS1M_NS1Q_17LinearCombinationISI_fSI_fLNS_15FloatRoundStyleE2EEESH_S1P_JEEENS4_5SM1004TMEM4LOAD26SM100_TMEM_LOAD_32dp32b64xES1G_S1E_NS4_39AutoVectorizingCopyWithAssumedAlignmentILi128EEENS4_14SM90_TMA_STOREES1E_S21_S21_EEEvvEEEEvNT_6ParamsE,"a",@progbits
	.sectionflags	@""
	.align	4
.nv.constant0._ZN7cutlass13device_kernelINS_4gemm6kernel13GemmUniversalIN4cute5tupleIJiiiiEEENS1_10collective13CollectiveMmaINS1_35MainloopSm100TmaUmmaWarpSpecializedILi12ELi2ELi4ENS5_IJNS4_1CILi1EEENSA_ILi2EEESB_EEEEENS5_IJNSA_ILi128EEESF_NSA_ILi64EEEEEENS_12float_e4m3_tENS5_IJlSB_lEEESI_SJ_NS4_8TiledMMAINS4_8MMA_AtomIJNS4_10MMA_TraitsINS4_19SM100_MMA_F8F6F4_SSEJSI_SI_fSF_SF_NS4_17integral_constantINS4_4UMMA5MajorELSQ_0EEESR_NSO_INSP_7ScaleInELSS_0EEEST_EEEEEENS4_6LayoutINS5_IJSB_SB_SB_EEENS5_IJNSA_ILi0EEESY_SY_EEEEENS5_IJNS4_10UnderscoreES11_S11_EEEEENS4_23SM90_TMA_LOAD_MULTICASTENS4_14ComposedLayoutINS4_7SwizzleILi2ELi4ELi3EEENS4_18smem_ptr_flag_bitsILi8EEENSW_INS5_IJNSA_ILi8EEESG_EEENS5_IJSG_SB_EEEEEEEvNS4_8identityENS4_13SM90_TMA_LOADES1E_vS1F_EENS_8epilogue10collective18CollectiveEpilogueINS1I_23Sm100TmaWarpSpecializedILi2ELi2ELi64ELb0ELb0EEEJSH_NS5_IJNSW_ISF_SB_EENSW_ISG_SB_EEEEESI_SJ_SI_SJ_NS1I_6fusion15FusionCallbacksIS1M_NS1Q_17LinearCombinationISI_fSI_fLNS_15FloatRoundStyleE2EEESH_S1P_JEEENS4_5SM1004TMEM4LOAD26SM100_TMEM_LOAD_32dp32b64xES1G_S1E_NS4_39AutoVectorizingCopyWithAssumedAlignmentILi128EEENS4_14SM90_TMA_STOREES1E_S21_S21_EEEvvEEEEvNT_6ParamsE:
	.zero		2944


//--------------------- SYMBOLS --------------------------

	.type		.nv.reservedSmem.offset0,@object
	.size		.nv.reservedSmem.offset0,0x4
	.type		.nv.reservedSmem.cap,@object
	.size		.nv.reservedSmem.cap,0x4
	.type		__assertfail,@function
